	.target	sm_100a

	.elftype	@"ET_EXEC"


//--------------------- .note.nv.tkinfo           --------------------------
	.section	.note.nv.tkinfo,"",@"SHT_NOTE"
	.sectionflags	@"SHF_NOTE_NV_TKINFO"
	.tkinfo
        /*0018*/ 	.word	0x00000002
        /*0030*/ 	.string	""
        /*0030*/ 	.string	"ptxas"
        /*0030*/ 	.string	"Cuda compilation tools, release 13.0, V13.0.88"
        /*0030*/ 	.string	"Build cuda_13.0.r13.0/compiler.36424714_0"
        /*0030*/ 	.string	"-arch sm_100a -m 64 "



//--------------------- .note.nv.cuinfo           --------------------------
	.section	.note.nv.cuinfo,"",@"SHT_NOTE"
	.sectionflags	@"SHF_NOTE_NV_CUINFO"
        /*0018*/ 	.short	0x0002
        /*001a*/ 	.short	0x0064
        /*001c*/ 	.short	0x0082
	.zero		2


//--------------------- .nv.info                  --------------------------
	.section	.nv.info,"",@"SHT_CUDA_INFO"
	.align	4


	//----- nvinfo : EIATTR_REGCOUNT
	.align		4
        /*0000*/ 	.byte	0x04, 0x2f
        /*0002*/ 	.short	(.L_19 - .L_18)
	.align		4
.L_18:
        /*0004*/ 	.word	index@(_ZN7cutlass13device_kernelINS_4gemm6kernel13GemmUniversalIN4cute5tupleIJiiiiEEENS1_10collective13CollectiveMmaINS1_35MainloopSm100TmaUmmaWarpSpecializedILi8ELi2ELi4ENS5_IJNS4_1CILi1EEENSA_ILi4EEESB_EEEEENS5_IJNSA_ILi64EEENSA_ILi128EEESG_EEENS_12float_e4m3_tENS5_IJlSB_lEEESI_SJ_NS4_8TiledMMAINS4_8MMA_AtomIJNS4_10MMA_TraitsINS4_19SM100_MMA_F8F6F4_SSEJSI_SI_fSF_SG_NS4_17integral_constantINS4_4UMMA5MajorELSQ_0EEESR_NSO_INSP_7ScaleInELSS_0EEEST_EEEEEENS4_6LayoutINS5_IJSB_SB_SB_EEENS5_IJNSA_ILi0EEESY_SY_EEEEENS5_IJNS4_10UnderscoreES11_S11_EEEEENS4_23SM90_TMA_LOAD_MULTICASTENS4_14ComposedLayoutINS4_7SwizzleILi3ELi4ELi3EEENS4_18smem_ptr_flag_bitsILi8EEENSW_INS5_IJNSA_ILi8EEESG_EEENS5_IJSG_SB_EEEEEEEvNS4_8identityENS4_13SM90_TMA_LOADES1E_vS1F_EENS_8epilogue10collective18CollectiveEpilogueINS1I_23Sm100TmaWarpSpecializedILi2ELi2ELi32ELb0ELb0EEEJSH_NS5_IJNSW_ISF_SB_EES1N_EEESI_SJ_SI_SJ_NS1I_6fusion15FusionCallbacksIS1M_NS1P_17LinearCombinationISI_fSI_fLNS_15FloatRoundStyleE2EEESH_S1O_JEEENS4_5SM1004TMEM4LOAD26SM100_TMEM_LOAD_16dp32b32xES1G_NS15_INS16_ILi2ELi4ELi3EEES19_NSW_INS5_IJS1A_SF_EEENS5_IJSF_SB_EEEEEEENS4_39AutoVectorizingCopyWithAssumedAlignmentILi128EEENS4_14SM90_TMA_STOREES23_S25_S25_EEEvvEEEEvNT_6ParamsE)
        /*0008*/ 	.word	0x00000072


	//----- nvinfo : EIATTR_FRAME_SIZE
	.align		4
.L_19:
        /*000c*/ 	.byte	0x04, 0x11
        /*000e*/ 	.short	(.L_21 - .L_20)
	.align		4
.L_20:
        /*0010*/ 	.word	index@($__internal_2_$__cuda_sm10x_tcgen05_guardrail_trap_unallocated_columns_being_dealloced)
        /*0014*/ 	.word	0x00000000


	//----- nvinfo : EIATTR_FRAME_SIZE
	.align		4
.L_21:
        /*0018*/ 	.byte	0x04, 0x11
        /*001a*/ 	.short	(.L_23 - .L_22)
	.align		4
.L_22:
        /*001c*/ 	.word	index@($__internal_1_$__cuda_sm10x_tcgen05_guardrail_trap_phase_invalid_during_alloc)
        /*0020*/ 	.word	0x00000000


	//----- nvinfo : EIATTR_FRAME_SIZE
	.align		4
.L_23:
        /*0024*/ 	.byte	0x04, 0x11
        /*0026*/ 	.short	(.L_25 - .L_24)
	.align		4
.L_24:
        /*0028*/ 	.word	index@($__internal_0_$__cuda_sm10x_tcgen05_guardrail_trap_col_being_dealloced_not_returned_by_alloc)
        /*002c*/ 	.word	0x00000000


	//----- nvinfo : EIATTR_FRAME_SIZE
	.align		4
.L_25:
        /*0030*/ 	.byte	0x04, 0x11
        /*0032*/ 	.short	(.L_27 - .L_26)
	.align		4
.L_26:
        /*0034*/ 	.word	index@(_ZN7cutlass13device_kernelINS_4gemm6kernel13GemmUniversalIN4cute5tupleIJiiiiEEENS1_10collective13CollectiveMmaINS1_35MainloopSm100TmaUmmaWarpSpecializedILi8ELi2ELi4ENS5_IJNS4_1CILi1EEENSA_ILi4EEESB_EEEEENS5_IJNSA_ILi64EEENSA_ILi128EEESG_EEENS_12float_e4m3_tENS5_IJlSB_lEEESI_SJ_NS4_8TiledMMAINS4_8MMA_AtomIJNS4_10MMA_TraitsINS4_19SM100_MMA_F8F6F4_SSEJSI_SI_fSF_SG_NS4_17integral_constantINS4_4UMMA5MajorELSQ_0EEESR_NSO_INSP_7ScaleInELSS_0EEEST_EEEEEENS4_6LayoutINS5_IJSB_SB_SB_EEENS5_IJNSA_ILi0EEESY_SY_EEEEENS5_IJNS4_10UnderscoreES11_S11_EEEEENS4_23SM90_TMA_LOAD_MULTICASTENS4_14ComposedLayoutINS4_7SwizzleILi3ELi4ELi3EEENS4_18smem_ptr_flag_bitsILi8EEENSW_INS5_IJNSA_ILi8EEESG_EEENS5_IJSG_SB_EEEEEEEvNS4_8identityENS4_13SM90_TMA_LOADES1E_vS1F_EENS_8epilogue10collective18CollectiveEpilogueINS1I_23Sm100TmaWarpSpecializedILi2ELi2ELi32ELb0ELb0EEEJSH_NS5_IJNSW_ISF_SB_EES1N_EEESI_SJ_SI_SJ_NS1I_6fusion15FusionCallbacksIS1M_NS1P_17LinearCombinationISI_fSI_fLNS_15FloatRoundStyleE2EEESH_S1O_JEEENS4_5SM1004TMEM4LOAD26SM100_TMEM_LOAD_16dp32b32xES1G_NS15_INS16_ILi2ELi4ELi3EEES19_NSW_INS5_IJS1A_SF_EEENS5_IJSF_SB_EEEEEEENS4_39AutoVectorizingCopyWithAssumedAlignmentILi128EEENS4_14SM90_TMA_STOREES23_S25_S25_EEEvvEEEEvNT_6ParamsE)
        /*0038*/ 	.word	0x00000000


	//----- nvinfo : EIATTR_MIN_STACK_SIZE
	.align		4
.L_27:
        /*003c*/ 	.byte	0x04, 0x12
        /*003e*/ 	.short	(.L_29 - .L_28)
	.align		4
.L_28:
        /*0040*/ 	.word	index@(_ZN7cutlass13device_kernelINS_4gemm6kernel13GemmUniversalIN4cute5tupleIJiiiiEEENS1_10collective13CollectiveMmaINS1_35MainloopSm100TmaUmmaWarpSpecializedILi8ELi2ELi4ENS5_IJNS4_1CILi1EEENSA_ILi4EEESB_EEEEENS5_IJNSA_ILi64EEENSA_ILi128EEESG_EEENS_12float_e4m3_tENS5_IJlSB_lEEESI_SJ_NS4_8TiledMMAINS4_8MMA_AtomIJNS4_10MMA_TraitsINS4_19SM100_MMA_F8F6F4_SSEJSI_SI_fSF_SG_NS4_17integral_constantINS4_4UMMA5MajorELSQ_0EEESR_NSO_INSP_7ScaleInELSS_0EEEST_EEEEEENS4_6LayoutINS5_IJSB_SB_SB_EEENS5_IJNSA_ILi0EEESY_SY_EEEEENS5_IJNS4_10UnderscoreES11_S11_EEEEENS4_23SM90_TMA_LOAD_MULTICASTENS4_14ComposedLayoutINS4_7SwizzleILi3ELi4ELi3EEENS4_18smem_ptr_flag_bitsILi8EEENSW_INS5_IJNSA_ILi8EEESG_EEENS5_IJSG_SB_EEEEEEEvNS4_8identityENS4_13SM90_TMA_LOADES1E_vS1F_EENS_8epilogue10collective18CollectiveEpilogueINS1I_23Sm100TmaWarpSpecializedILi2ELi2ELi32ELb0ELb0EEEJSH_NS5_IJNSW_ISF_SB_EES1N_EEESI_SJ_SI_SJ_NS1I_6fusion15FusionCallbacksIS1M_NS1P_17LinearCombinationISI_fSI_fLNS_15FloatRoundStyleE2EEESH_S1O_JEEENS4_5SM1004TMEM4LOAD26SM100_TMEM_LOAD_16dp32b32xES1G_NS15_INS16_ILi2ELi4ELi3EEES19_NSW_INS5_IJS1A_SF_EEENS5_IJSF_SB_EEEEEEENS4_39AutoVectorizingCopyWithAssumedAlignmentILi128EEENS4_14SM90_TMA_STOREES23_S25_S25_EEEvvEEEEvNT_6ParamsE)
        /*0044*/ 	.word	0x00000000
.L_29:


//--------------------- .nv.compat                --------------------------
	.section	.nv.compat,"",@"SHT_CUDA_COMPAT_INFO"
	.align	4
        /*0000*/ 	.byte	0x02, 0x09, 0x01, 0x00, 0x02, 0x02, 0x02, 0x00, 0x02, 0x05, 0x05, 0x00, 0x03, 0x07, 0x01, 0x01
        /*0010*/ 	.byte	0x02, 0x03, 0x01, 0x00, 0x02, 0x06, 0x01, 0x00, 0x04, 0x0b, 0x08, 0x00, 0x09, 0x00, 0x00, 0x00
        /*0020*/ 	.byte	0x00, 0x00, 0x00, 0x00


//--------------------- .nv.info._ZN7cutlass13device_kernelINS_4gemm6kernel13GemmUniversalIN4cute5tupleIJiiiiEEENS1_10collective13CollectiveMmaINS1_35MainloopSm100TmaUmmaWarpSpecializedILi8ELi2ELi4ENS5_IJNS4_1CILi1EEENSA_ILi4EEESB_EEEEENS5_IJNSA_ILi64EEENSA_ILi128EEESG_EEENS_12float_e4m3_tENS5_IJlSB_lEEESI_SJ_NS4_8TiledMMAINS4_8MMA_AtomIJNS4_10MMA_TraitsINS4_19SM100_MMA_F8F6F4_SSEJSI_SI_fSF_SG_NS4_17integral_constantINS4_4UMMA5MajorELSQ_0EEESR_NSO_INSP_7ScaleInELSS_0EEEST_EEEEEENS4_6LayoutINS5_IJSB_SB_SB_EEENS5_IJNSA_ILi0EEESY_SY_EEEEENS5_IJNS4_10UnderscoreES11_S11_EEEEENS4_23SM90_TMA_LOAD_MULTICASTENS4_14ComposedLayoutINS4_7SwizzleILi3ELi4ELi3EEENS4_18smem_ptr_flag_bitsILi8EEENSW_INS5_IJNSA_ILi8EEESG_EEENS5_IJSG_SB_EEEEEEEvNS4_8identityENS4_13SM90_TMA_LOADES1E_vS1F_EENS_8epilogue10collective18CollectiveEpilogueINS1I_23Sm100TmaWarpSpecializedILi2ELi2ELi32ELb0ELb0EEEJSH_NS5_IJNSW_ISF_SB_EES1N_EEESI_SJ_SI_SJ_NS1I_6fusion15FusionCallbacksIS1M_NS1P_17LinearCombinationISI_fSI_fLNS_15FloatRoundStyleE2EEESH_S1O_JEEENS4_5SM1004TMEM4LOAD26SM100_TMEM_LOAD_16dp32b32xES1G_NS15_INS16_ILi2ELi4ELi3EEES19_NSW_INS5_IJS1A_SF_EEENS5_IJSF_SB_EEEEEEENS4_39AutoVectorizingCopyWithAssumedAlignmentILi128EEENS4_14SM90_TMA_STOREES23_S25_S25_EEEvvEEEEvNT_6ParamsE --------------------------
	.section	.nv.info._ZN7cutlass13device_kernelINS_4gemm6kernel13GemmUniversalIN4cute5tupleIJiiiiEEENS1_10collective13CollectiveMmaINS1_35MainloopSm100TmaUmmaWarpSpecializedILi8ELi2ELi4ENS5_IJNS4_1CILi1EEENSA_ILi4EEESB_EEEEENS5_IJNSA_ILi64EEENSA_ILi128EEESG_EEENS_12float_e4m3_tENS5_IJlSB_lEEESI_SJ_NS4_8TiledMMAINS4_8MMA_AtomIJNS4_10MMA_TraitsINS4_19SM100_MMA_F8F6F4_SSEJSI_SI_fSF_SG_NS4_17integral_constantINS4_4UMMA5MajorELSQ_0EEESR_NSO_INSP_7ScaleInELSS_0EEEST_EEEEEENS4_6LayoutINS5_IJSB_SB_SB_EEENS5_IJNSA_ILi0EEESY_SY_EEEEENS5_IJNS4_10UnderscoreES11_S11_EEEEENS4_23SM90_TMA_LOAD_MULTICASTENS4_14ComposedLayoutINS4_7SwizzleILi3ELi4ELi3EEENS4_18smem_ptr_flag_bitsILi8EEENSW_INS5_IJNSA_ILi8EEESG_EEENS5_IJSG_SB_EEEEEEEvNS4_8identityENS4_13SM90_TMA_LOADES1E_vS1F_EENS_8epilogue10collective18CollectiveEpilogueINS1I_23Sm100TmaWarpSpecializedILi2ELi2ELi32ELb0ELb0EEEJSH_NS5_IJNSW_ISF_SB_EES1N_EEESI_SJ_SI_SJ_NS1I_6fusion15FusionCallbacksIS1M_NS1P_17LinearCombinationISI_fSI_fLNS_15FloatRoundStyleE2EEESH_S1O_JEEENS4_5SM1004TMEM4LOAD26SM100_TMEM_LOAD_16dp32b32xES1G_NS15_INS16_ILi2ELi4ELi3EEES19_NSW_INS5_IJS1A_SF_EEENS5_IJSF_SB_EEEEEEENS4_39AutoVectorizingCopyWithAssumedAlignmentILi128EEENS4_14SM90_TMA_STOREES23_S25_S25_EEEvvEEEEvNT_6ParamsE,"",@"SHT_CUDA_INFO"
	.sectionflags	@""
	.align	4


	//----- nvinfo : EIATTR_CUDA_API_VERSION
	.align		4
        /*0000*/ 	.byte	0x04, 0x37
        /*0002*/ 	.short	(.L_31 - .L_30)
.L_30:
        /*0004*/ 	.word	0x00000082


	//----- nvinfo : EIATTR_KPARAM_INFO
	.align		4
.L_31:
        /*0008*/ 	.byte	0x04, 0x17
        /*000a*/ 	.short	(.L_33 - .L_32)
.L_32:
        /*000c*/ 	.word	0x00000000
        /*0010*/ 	.short	0x0000
        /*0012*/ 	.short	0x0000
        /*0014*/ 	.byte	0x00, 0xf0, 0x01, 0x20


	//----- nvinfo : EIATTR_AT_ENTRY_FRAGMENTS
	.align		4
.L_33:
        /*0018*/ 	.byte	0x04, 0x4f
        /*001a*/ 	.short	(.L_35 - .L_34)


	//   ....[0]....
.L_34:
        /*001c*/ 	.word	0x00000006


	//----- nvinfo : EIATTR_RESERVED_SMEM_USED
	.align		4
.L_35:
        /*0020*/ 	.byte	0x01, 0x41
	.zero		2


	//----- nvinfo : EIATTR_SPARSE_MMA_MASK
	.align		4
        /*0024*/ 	.byte	0x03, 0x50
        /*0026*/ 	.short	0x0000


	//----- nvinfo : EIATTR_TCGEN05_1CTA_USED
	.align		4
        /*0028*/ 	.byte	0x01, 0x51
	.zero		2


	//----- nvinfo : EIATTR_MAXREG_COUNT
	.align		4
        /*002c*/ 	.byte	0x03, 0x1b
        /*002e*/ 	.short	0x00ff


	//----- nvinfo : EIATTR_NUM_BARRIERS
	.align		4
        /*0030*/ 	.byte	0x02, 0x4c
        /*0032*/ 	.byte	0x07
	.zero		1


	//----- nvinfo : EIATTR_EXTERNS
	.align		4
        /*0034*/ 	.byte	0x04, 0x0f
        /*0036*/ 	.short	(.L_37 - .L_36)


	//   ....[0]....
	.align		4
.L_36:
        /*0038*/ 	.word	index@(__assertfail)


	//----- nvinfo : EIATTR_MERCURY_ISA_VERSION
	.align		4
.L_37:
        /*003c*/ 	.byte	0x03, 0x5f
        /*003e*/ 	.short	0x0101


	//----- nvinfo : EIATTR_INT_WARP_WIDE_INSTR_OFFSETS
	.align		4
        /*0040*/ 	.byte	0x04, 0x31
        /*0042*/ 	.short	(.L_39 - .L_38)


	//   ....[0]....
.L_38:
        /*0044*/ 	.word	0x00003fe0


	//   ....[1]....
        /*0048*/ 	.word	0x00004000


	//   ....[2]....
        /*004c*/ 	.word	0x00004030


	//   ....[3]....
        /*0050*/ 	.word	0x00004b70


	//   ....[4]....
        /*0054*/ 	.word	0x00004be0


	//   ....[5]....
        /*0058*/ 	.word	0x00004cb0


	//   ....[6]....
        /*005c*/ 	.word	0x00004d60


	//----- nvinfo : EIATTR_COOP_GROUP_MASK_REGIDS
	.align		4
.L_39:
        /*0060*/ 	.byte	0x04, 0x29
        /*0062*/ 	.short	(.L_41 - .L_40)


	//   ....[0]....
.L_40:
        /*0064*/ 	.word	0xffffffff


	//   ....[1]....
        /*0068*/ 	.word	0xffffffff


	//   ....[2]....
        /*006c*/ 	.word	0xffffffff


	//   ....[3]....
        /*0070*/ 	.word	0xffffffff


	//   ....[4]....
        /*0074*/ 	.word	0xffffffff


	//   ....[5]....
        /*0078*/ 	.word	0xffffffff


	//   ....[6]....
        /*007c*/ 	.word	0xffffffff


	//   ....[7]....
        /*0080*/ 	.word	0xffffffff


	//   ....[8]....
        /*0084*/ 	.word	0xffffffff


	//   ....[9]....
        /*0088*/ 	.word	0xffffffff


	//   ....[10]....
        /*008c*/ 	.word	0xffffffff


	//   ....[11]....
        /*0090*/ 	.word	0xffffffff


	//   ....[12]....
        /*0094*/ 	.word	0xffffffff


	//   ....[13]....
        /*0098*/ 	.word	0xffffffff


	//----- nvinfo : EIATTR_COOP_GROUP_INSTR_OFFSETS
	.align		4
.L_41:
        /*009c*/ 	.byte	0x04, 0x28
        /*009e*/ 	.short	(.L_43 - .L_42)


	//   ....[0]....
.L_42:
        /*00a0*/ 	.word	0x00000080


	//   ....[1]....
        /*00a4*/ 	.word	0x000004f0


	//   ....[2]....
        /*00a8*/ 	.word	0x00000750


	//   ....[3]....
        /*00ac*/ 	.word	0x000008b0


	//   ....[4]....
        /*00b0*/ 	.word	0x000009b0


	//   ....[5]....
        /*00b4*/ 	.word	0x00000b20


	//   ....[6]....
        /*00b8*/ 	.word	0x00000cc0


	//   ....[7]....
        /*00bc*/ 	.word	0x00000e70


	//   ....[8]....
        /*00c0*/ 	.word	0x000020c0


	//   ....[9]....
        /*00c4*/ 	.word	0x000031d0


	//   ....[10]....
        /*00c8*/ 	.word	0x000033e0


	//   ....[11]....
        /*00cc*/ 	.word	0x00003410


	//   ....[12]....
        /*00d0*/ 	.word	0x00003ec0


	//   ....[13]....
        /*00d4*/ 	.word	0x000040f0


	//----- nvinfo : EIATTR_VRC_CTA_INIT_COUNT
	.align		4
.L_43:
        /*00d8*/ 	.byte	0x02, 0x4a
        /*00da*/ 	.byte	0x80
	.zero		1


	//----- nvinfo : EIATTR_SYSCALL_OFFSETS
	.align		4
        /*00dc*/ 	.byte	0x04, 0x46
        /*00de*/ 	.short	(.L_45 - .L_44)


	//   ....[0]....
.L_44:
        /*00e0*/ 	.word	0x00005970


	//   ....[1]....
        /*00e4*/ 	.word	0x00005ab0


	//   ....[2]....
        /*00e8*/ 	.word	0x000062e0


	//   ....[3]....
        /*00ec*/ 	.word	0x00007070


	//----- nvinfo : EIATTR_MBARRIER_INSTR_OFFSETS
	.align		4
.L_45:
        /*00f0*/ 	.byte	0x04, 0x39
        /*00f2*/ 	.short	(.L_47 - .L_46)


	//   ....[0]....
.L_46:
        /*00f4*/ 	.word	0x00000630
        /*00f8*/ 	.word	0x000000ff
        /*00fc*/ 	.word	0x00000000
        /*0100*/ 	.short	0x0100
        /*0102*/ 	.byte	0x04
	.zero		1


	//   ....[1]....
        /*0104*/ 	.word	0x00000640
        /*0108*/ 	.word	0x000000ff
        /*010c*/ 	.word	0x00000040
        /*0110*/ 	.short	0x0100
        /*0112*/ 	.byte	0x04
	.zero		1


	//   ....[2]....
        /*0114*/ 	.word	0x00000650
        /*0118*/ 	.word	0x000000ff
        /*011c*/ 	.word	0x00000008
        /*0120*/ 	.short	0x0100
        /*0122*/ 	.byte	0x04
	.zero		1


	//   ....[3]....
        /*0124*/ 	.word	0x00000660
        /*0128*/ 	.word	0x000000ff
        /*012c*/ 	.word	0x00000048
        /*0130*/ 	.short	0x0100
        /*0132*/ 	.byte	0x04
	.zero		1


	//   ....[4]....
        /*0134*/ 	.word	0x00000670
        /*0138*/ 	.word	0x000000ff
        /*013c*/ 	.word	0x00000010
        /*0140*/ 	.short	0x0100
        /*0142*/ 	.byte	0x04
	.zero		1


	//   ....[5]....
        /*0144*/ 	.word	0x00000680
        /*0148*/ 	.word	0x000000ff
        /*014c*/ 	.word	0x00000050
        /*0150*/ 	.short	0x0100
        /*0152*/ 	.byte	0x04
	.zero		1


	//   ....[6]....
        /*0154*/ 	.word	0x00000690
        /*0158*/ 	.word	0x000000ff
        /*015c*/ 	.word	0x00000018
        /*0160*/ 	.short	0x0100
        /*0162*/ 	.byte	0x04
	.zero		1


	//   ....[7]....
        /*0164*/ 	.word	0x000006a0
        /*0168*/ 	.word	0x000000ff
        /*016c*/ 	.word	0x00000058
        /*0170*/ 	.short	0x0100
        /*0172*/ 	.byte	0x04
	.zero		1


	//   ....[8]....
        /*0174*/ 	.word	0x000006b0
        /*0178*/ 	.word	0x000000ff
        /*017c*/ 	.word	0x00000020
        /*0180*/ 	.short	0x0100
        /*0182*/ 	.byte	0x04
	.zero		1


	//   ....[9]....
        /*0184*/ 	.word	0x000006c0
        /*0188*/ 	.word	0x000000ff
        /*018c*/ 	.word	0x00000060
        /*0190*/ 	.short	0x0100
        /*0192*/ 	.byte	0x04
	.zero		1


	//   ....[10]....
        /*0194*/ 	.word	0x000006d0
        /*0198*/ 	.word	0x000000ff
        /*019c*/ 	.word	0x00000028
        /*01a0*/ 	.short	0x0100
        /*01a2*/ 	.byte	0x04
	.zero		1


	//   ....[11]....
        /*01a4*/ 	.word	0x000006e0
        /*01a8*/ 	.word	0x000000ff
        /*01ac*/ 	.word	0x00000068
        /*01b0*/ 	.short	0x0100
        /*01b2*/ 	.byte	0x04
	.zero		1


	//   ....[12]....
        /*01b4*/ 	.word	0x000006f0
        /*01b8*/ 	.word	0x000000ff
        /*01bc*/ 	.word	0x00000030
        /*01c0*/ 	.short	0x0100
        /*01c2*/ 	.byte	0x04
	.zero		1


	//   ....[13]....
        /*01c4*/ 	.word	0x00000700
        /*01c8*/ 	.word	0x000000ff
        /*01cc*/ 	.word	0x00000070
        /*01d0*/ 	.short	0x0100
        /*01d2*/ 	.byte	0x04
	.zero		1


	//   ....[14]....
        /*01d4*/ 	.word	0x00000710
        /*01d8*/ 	.word	0x000000ff
        /*01dc*/ 	.word	0x00000038
        /*01e0*/ 	.short	0x0100
        /*01e2*/ 	.byte	0x04
	.zero		1


	//   ....[15]....
        /*01e4*/ 	.word	0x00000720
        /*01e8*/ 	.word	0x000000ff
        /*01ec*/ 	.word	0x00000078
        /*01f0*/ 	.short	0x0100
        /*01f2*/ 	.byte	0x04
	.zero		1


	//   ....[16]....
        /*01f4*/ 	.word	0x00000860
        /*01f8*/ 	.word	0x000000ff
        /*01fc*/ 	.word	0x00000080
        /*0200*/ 	.short	0x0100
        /*0202*/ 	.byte	0x04
	.zero		1


	//   ....[17]....
        /*0204*/ 	.word	0x00000870
        /*0208*/ 	.word	0x000000ff
        /*020c*/ 	.word	0x00000090
        /*0210*/ 	.short	0x0100
        /*0212*/ 	.byte	0x04
	.zero		1


	//   ....[18]....
        /*0214*/ 	.word	0x00000880
        /*0218*/ 	.word	0x000000ff
        /*021c*/ 	.word	0x00000088
        /*0220*/ 	.short	0x0100
        /*0222*/ 	.byte	0x04
	.zero		1


	//   ....[19]....
        /*0224*/ 	.word	0x00000890
        /*0228*/ 	.word	0x000000ff
        /*022c*/ 	.word	0x00000098
        /*0230*/ 	.short	0x0100
        /*0232*/ 	.byte	0x04
	.zero		1


	//   ....[20]....
        /*0234*/ 	.word	0x00000980
        /*0238*/ 	.word	0x000000ff
        /*023c*/ 	.word	0x000000a0
        /*0240*/ 	.short	0x0100
        /*0242*/ 	.byte	0x06
	.zero		1


	//   ....[21]....
        /*0244*/ 	.word	0x00000990
        /*0248*/ 	.word	0x000000ff
        /*024c*/ 	.word	0x000000a8
        /*0250*/ 	.short	0x0100
        /*0252*/ 	.byte	0x06
	.zero		1


	//   ....[22]....
        /*0254*/ 	.word	0x00000ad0
        /*0258*/ 	.word	0x000000ff
        /*025c*/ 	.word	0x000000b0
        /*0260*/ 	.short	0x0100
        /*0262*/ 	.byte	0x06
	.zero		1


	//   ....[23]....
        /*0264*/ 	.word	0x00000ae0
        /*0268*/ 	.word	0x000000ff
        /*026c*/ 	.word	0x000000c0
        /*0270*/ 	.short	0x0100
        /*0272*/ 	.byte	0x06
	.zero		1


	//   ....[24]....
        /*0274*/ 	.word	0x00000af0
        /*0278*/ 	.word	0x000000ff
        /*027c*/ 	.word	0x000000b8
        /*0280*/ 	.short	0x0100
        /*0282*/ 	.byte	0x06
	.zero		1


	//   ....[25]....
        /*0284*/ 	.word	0x00000b00
        /*0288*/ 	.word	0x000000ff
        /*028c*/ 	.word	0x000000c8
        /*0290*/ 	.short	0x0100
        /*0292*/ 	.byte	0x06
	.zero		1


	//   ....[26]....
        /*0294*/ 	.word	0x00000c30
        /*0298*/ 	.word	0x000000ff
        /*029c*/ 	.word	0x000000d0
        /*02a0*/ 	.short	0x0100
        /*02a2*/ 	.byte	0x04
	.zero		1


	//   ....[27]....
        /*02a4*/ 	.word	0x00000c40
        /*02a8*/ 	.word	0x000000ff
        /*02ac*/ 	.word	0x000000f0
        /*02b0*/ 	.short	0x0100
        /*02b2*/ 	.byte	0x04
	.zero		1


	//   ....[28]....
        /*02b4*/ 	.word	0x00000c50
        /*02b8*/ 	.word	0x000000ff
        /*02bc*/ 	.word	0x000000d8
        /*02c0*/ 	.short	0x0100
        /*02c2*/ 	.byte	0x04
	.zero		1


	//   ....[29]....
        /*02c4*/ 	.word	0x00000c60
        /*02c8*/ 	.word	0x000000ff
        /*02cc*/ 	.word	0x000000f8
        /*02d0*/ 	.short	0x0100
        /*02d2*/ 	.byte	0x04
	.zero		1


	//   ....[30]....
        /*02d4*/ 	.word	0x00000c70
        /*02d8*/ 	.word	0x000000ff
        /*02dc*/ 	.word	0x000000e0
        /*02e0*/ 	.short	0x0100
        /*02e2*/ 	.byte	0x04
	.zero		1


	//   ....[31]....
        /*02e4*/ 	.word	0x00000c80
        /*02e8*/ 	.word	0x000000ff
        /*02ec*/ 	.word	0x00000100
        /*02f0*/ 	.short	0x0100
        /*02f2*/ 	.byte	0x04
	.zero		1


	//   ....[32]....
        /*02f4*/ 	.word	0x00000c90
        /*02f8*/ 	.word	0x000000ff
        /*02fc*/ 	.word	0x000000e8
        /*0300*/ 	.short	0x0100
        /*0302*/ 	.byte	0x04
	.zero		1


	//   ....[33]....
        /*0304*/ 	.word	0x00000ca0
        /*0308*/ 	.word	0x000000ff
        /*030c*/ 	.word	0x00000108
        /*0310*/ 	.short	0x0100
        /*0312*/ 	.byte	0x04
	.zero		1


	//   ....[34]....
        /*0314*/ 	.word	0x00000d90
        /*0318*/ 	.word	0x000000ff
        /*031c*/ 	.word	0x00000110
        /*0320*/ 	.short	0x0100
        /*0322*/ 	.byte	0x04
	.zero		1


	//   ....[35]....
        /*0324*/ 	.word	0x00000da0
        /*0328*/ 	.word	0x000000ff
        /*032c*/ 	.word	0x00000120
        /*0330*/ 	.short	0x0100
        /*0332*/ 	.byte	0x04
	.zero		1


	//   ....[36]....
        /*0334*/ 	.word	0x00000db0
        /*0338*/ 	.word	0x000000ff
        /*033c*/ 	.word	0x00000118
        /*0340*/ 	.short	0x0100
        /*0342*/ 	.byte	0x04
	.zero		1


	//   ....[37]....
        /*0344*/ 	.word	0x00000dc0
        /*0348*/ 	.word	0x000000ff
        /*034c*/ 	.word	0x00000128
        /*0350*/ 	.short	0x0100
        /*0352*/ 	.byte	0x04
	.zero		1


	//   ....[38]....
        /*0354*/ 	.word	0x00001970
        /*0358*/ 	.word	0x00000000
        /*035c*/ 	.word	0x00000120
        /*0360*/ 	.short	0x010a
        /*0362*/ 	.byte	0xff
	.zero		1


	//   ....[39]....
        /*0364*/ 	.word	0x00001990
        /*0368*/ 	.word	0x00000000
        /*036c*/ 	.word	0x00000110
        /*0370*/ 	.short	0x0101
        /*0372*/ 	.byte	0xff
	.zero		1


	//   ....[40]....
        /*0374*/ 	.word	0x00001a50
        /*0378*/ 	.word	0x000000ff
        /*037c*/ 	.word	0x00000040
        /*0380*/ 	.short	0x010a
        /*0382*/ 	.byte	0x04
	.zero		1


	//   ....[41]....
        /*0384*/ 	.word	0x00001ad0
        /*0388*/ 	.word	0x000000ff
        /*038c*/ 	.word	0x00000040
        /*0390*/ 	.short	0x010a
        /*0392*/ 	.byte	0x21
	.zero		1


	//   ....[42]....
        /*0394*/ 	.word	0x00001c60
        /*0398*/ 	.word	0x000000ff
        /*039c*/ 	.word	0x00000040
        /*03a0*/ 	.short	0x010a
        /*03a2*/ 	.byte	0x08
	.zero		1


	//   ....[43]....
        /*03a4*/ 	.word	0x00001d80
        /*03a8*/ 	.word	0x000000ff
        /*03ac*/ 	.word	0x000000a8
        /*03b0*/ 	.short	0x0101
        /*03b2*/ 	.byte	0x07
	.zero		1


	//   ....[44]....
        /*03b4*/ 	.word	0x00001da0
        /*03b8*/ 	.word	0x000000ff
        /*03bc*/ 	.word	0x00000040
        /*03c0*/ 	.short	0x010a
        /*03c2*/ 	.byte	0x04
	.zero		1


	//   ....[45]....
        /*03c4*/ 	.word	0x00001e20
        /*03c8*/ 	.word	0x000000ff
        /*03cc*/ 	.word	0x00000040
        /*03d0*/ 	.short	0x010a
        /*03d2*/ 	.byte	0x11
	.zero		1


	//   ....[46]....
        /*03d4*/ 	.word	0x00001fb0
        /*03d8*/ 	.word	0x000000ff
        /*03dc*/ 	.word	0x00000040
        /*03e0*/ 	.short	0x010a
        /*03e2*/ 	.byte	0x06
	.zero		1


	//   ....[47]....
        /*03e4*/ 	.word	0x000020f0
        /*03e8*/ 	.word	0x00000003
        /*03ec*/ 	.word	0x000000b0
        /*03f0*/ 	.short	0x010a
        /*03f2*/ 	.byte	0xff
	.zero		1


	//   ....[48]....
        /*03f4*/ 	.word	0x00002240
        /*03f8*/ 	.word	0x00000000
        /*03fc*/ 	.word	0x00000000
        /*0400*/ 	.short	0x0101
        /*0402*/ 	.byte	0xff
	.zero		1


	//   ....[49]....
        /*0404*/ 	.word	0x000027e0
        /*0408*/ 	.word	0x000000ff
        /*040c*/ 	.word	0x00000000
        /*0410*/ 	.short	0x010a
        /*0412*/ 	.byte	0x04
	.zero		1


	//   ....[50]....
        /*0414*/ 	.word	0x00002870
        /*0418*/ 	.word	0x000000ff
        /*041c*/ 	.word	0x00000000
        /*0420*/ 	.short	0x010a
        /*0422*/ 	.byte	0x05
	.zero		1


	//   ....[51]....
        /*0424*/ 	.word	0x00002900
        /*0428*/ 	.word	0x000000ff
        /*042c*/ 	.word	0x00000000
        /*0430*/ 	.short	0x010a
        /*0432*/ 	.byte	0x05
	.zero		1


	//   ....[52]....
        /*0434*/ 	.word	0x00002990
        /*0438*/ 	.word	0x000000ff
        /*043c*/ 	.word	0x00000000
        /*0440*/ 	.short	0x010a
        /*0442*/ 	.byte	0x05
	.zero		1


	//   ....[53]....
        /*0444*/ 	.word	0x00002a20
        /*0448*/ 	.word	0x000000ff
        /*044c*/ 	.word	0x00000000
        /*0450*/ 	.short	0x010a
        /*0452*/ 	.byte	0x05
	.zero		1


	//   ....[54]....
        /*0454*/ 	.word	0x00002ab0
        /*0458*/ 	.word	0x000000ff
        /*045c*/ 	.word	0x00000000
        /*0460*/ 	.short	0x010a
        /*0462*/ 	.byte	0x05
	.zero		1


	//   ....[55]....
        /*0464*/ 	.word	0x00002b40
        /*0468*/ 	.word	0x000000ff
        /*046c*/ 	.word	0x00000000
        /*0470*/ 	.short	0x010a
        /*0472*/ 	.byte	0x05
	.zero		1


	//   ....[56]....
        /*0474*/ 	.word	0x00002be0
        /*0478*/ 	.word	0x00000000
        /*047c*/ 	.word	0x00000000
        /*0480*/ 	.short	0x010a
        /*0482*/ 	.byte	0xff
	.zero		1


	//   ....[57]....
        /*0484*/ 	.word	0x00002d20
        /*0488*/ 	.word	0x00000002
        /*048c*/ 	.word	0x00000110
        /*0490*/ 	.short	0x010a
        /*0492*/ 	.byte	0xff
	.zero		1


	//   ....[58]....
        /*0494*/ 	.word	0x00002d80
        /*0498*/ 	.word	0x00000004
        /*049c*/ 	.word	0x00000000
        /*04a0*/ 	.short	0x0101
        /*04a2*/ 	.byte	0xff
	.zero		1


	//   ....[59]....
        /*04a4*/ 	.word	0x00002da0
        /*04a8*/ 	.word	0x000000ff
        /*04ac*/ 	.word	0x000000c0
        /*04b0*/ 	.short	0x010a
        /*04b2*/ 	.byte	0x04
	.zero		1


	//   ....[60]....
        /*04b4*/ 	.word	0x00002ec0
        /*04b8*/ 	.word	0x00000002
        /*04bc*/ 	.word	0x000000b0
        /*04c0*/ 	.short	0x010a
        /*04c2*/ 	.byte	0xff
	.zero		1


	//   ....[61]....
        /*04c4*/ 	.word	0x00002fd0
        /*04c8*/ 	.word	0x00000002
        /*04cc*/ 	.word	0x00000000
        /*04d0*/ 	.short	0x0101
        /*04d2*/ 	.byte	0xff
	.zero		1


	//   ....[62]....
        /*04d4*/ 	.word	0x00003060
        /*04d8*/ 	.word	0x000000ff
        /*04dc*/ 	.word	0x000000c0
        /*04e0*/ 	.short	0x0106
        /*04e2*/ 	.byte	0x04
	.zero		1


	//   ....[63]....
        /*04e4*/ 	.word	0x00003080
        /*04e8*/ 	.word	0x000000ff
        /*04ec*/ 	.word	0x000000c0
        /*04f0*/ 	.short	0x010a
        /*04f2*/ 	.byte	0x04
	.zero		1


	//   ....[64]....
        /*04f4*/ 	.word	0x00003110
        /*04f8*/ 	.word	0x000000ff
        /*04fc*/ 	.word	0x000000c0
        /*0500*/ 	.short	0x0106
        /*0502*/ 	.byte	0x07
	.zero		1


	//   ....[65]....
        /*0504*/ 	.word	0x00003150
        /*0508*/ 	.word	0x00000000
        /*050c*/ 	.word	0x000000c0
        /*0510*/ 	.short	0x010a
        /*0512*/ 	.byte	0xff
	.zero		1


	//   ....[66]....
        /*0514*/ 	.word	0x000036b0
        /*0518*/ 	.word	0x00000000
        /*051c*/ 	.word	0x000000b0
        /*0520*/ 	.short	0x010a
        /*0522*/ 	.byte	0xff
	.zero		1


	//   ....[67]....
        /*0524*/ 	.word	0x000037b0
        /*0528*/ 	.word	0x00000003
        /*052c*/ 	.word	0x00000000
        /*0530*/ 	.short	0x0101
        /*0532*/ 	.byte	0xff
	.zero		1


	//   ....[68]....
        /*0534*/ 	.word	0x000037c0
        /*0538*/ 	.word	0x000000ff
        /*053c*/ 	.word	0x00000000
        /*0540*/ 	.short	0x010a
        /*0542*/ 	.byte	0x04
	.zero		1


	//   ....[69]....
        /*0544*/ 	.word	0x00003840
        /*0548*/ 	.word	0x000000ff
        /*054c*/ 	.word	0x000000f0
        /*0550*/ 	.short	0x010a
        /*0552*/ 	.byte	0x1f
	.zero		1


	//   ....[70]....
        /*0554*/ 	.word	0x00003920
        /*0558*/ 	.word	0x000000ff
        /*055c*/ 	.word	0x00000000
        /*0560*/ 	.short	0x010a
        /*0562*/ 	.byte	0x05
	.zero		1


	//   ....[71]....
        /*0564*/ 	.word	0x00003a60
        /*0568*/ 	.word	0x000000ff
        /*056c*/ 	.word	0x00000000
        /*0570*/ 	.short	0x010a
        /*0572*/ 	.byte	0x04
	.zero		1


	//   ....[72]....
        /*0574*/ 	.word	0x00003cf0
        /*0578*/ 	.word	0x000000ff
        /*057c*/ 	.word	0x00000000
        /*0580*/ 	.short	0x010a
        /*0582*/ 	.byte	0x04
	.zero		1


	//   ....[73]....
        /*0584*/ 	.word	0x00003d80
        /*0588*/ 	.word	0x000000ff
        /*058c*/ 	.word	0x00000000
        /*0590*/ 	.short	0x010a
        /*0592*/ 	.byte	0x05
	.zero		1


	//   ....[74]....
        /*0594*/ 	.word	0x00003e10
        /*0598*/ 	.word	0x000000ff
        /*059c*/ 	.word	0x00000000
        /*05a0*/ 	.short	0x010a
        /*05a2*/ 	.byte	0x05
	.zero		1


	//   ....[75]....
        /*05a4*/ 	.word	0x00003ea0
        /*05a8*/ 	.word	0x000000ff
        /*05ac*/ 	.word	0x00000000
        /*05b0*/ 	.short	0x010a
        /*05b2*/ 	.byte	0x04
	.zero		1


	//   ....[76]....
        /*05b4*/ 	.word	0x00004370
        /*05b8*/ 	.word	0x0000000c
        /*05bc*/ 	.word	0x000000b0
        /*05c0*/ 	.short	0x010a
        /*05c2*/ 	.byte	0xff
	.zero		1


	//   ....[77]....
        /*05c4*/ 	.word	0x000044e0
        /*05c8*/ 	.word	0x00000000
        /*05cc*/ 	.word	0x00000000
        /*05d0*/ 	.short	0x0101
        /*05d2*/ 	.byte	0xff
	.zero		1


	//   ....[78]....
        /*05d4*/ 	.word	0x00004970
        /*05d8*/ 	.word	0x000000ff
        /*05dc*/ 	.word	0x000000a8
        /*05e0*/ 	.short	0x010a
        /*05e2*/ 	.byte	0x15
	.zero		1


	//   ....[79]....
        /*05e4*/ 	.word	0x00004af0
        /*05e8*/ 	.word	0x000000ff
        /*05ec*/ 	.word	0x00000090
        /*05f0*/ 	.short	0x010a
        /*05f2*/ 	.byte	0x15
	.zero		1


	//   ....[80]....
        /*05f4*/ 	.word	0x00004c60
        /*05f8*/ 	.word	0x000000ff
        /*05fc*/ 	.word	0x00000080
        /*0600*/ 	.short	0x010b
        /*0602*/ 	.byte	0x15
	.zero		1


	//   ....[81]....
        /*0604*/ 	.word	0x00004c70
        /*0608*/ 	.word	0x000000ff
        /*060c*/ 	.word	0x00000000
        /*0610*/ 	.short	0x0101
        /*0612*/ 	.byte	0x22
	.zero		1


	//   ....[82]....
        /*0614*/ 	.word	0x00004c80
        /*0618*/ 	.word	0x000000ff
        /*061c*/ 	.word	0x00000098
        /*0620*/ 	.short	0x010a
        /*0622*/ 	.byte	0x15
	.zero		1


	//   ....[83]....
        /*0624*/ 	.word	0x00004e60
        /*0628*/ 	.word	0x000000ff
        /*062c*/ 	.word	0x00000088
        /*0630*/ 	.short	0x010b
        /*0632*/ 	.byte	0x15
	.zero		1


	//   ....[84]....
        /*0634*/ 	.word	0x00004e70
        /*0638*/ 	.word	0x000000ff
        /*063c*/ 	.word	0x00000000
        /*0640*/ 	.short	0x0101
        /*0642*/ 	.byte	0x21
	.zero		1


	//   ....[85]....
        /*0644*/ 	.word	0x00004ea0
        /*0648*/ 	.word	0x000000ff
        /*064c*/ 	.word	0x00000090
        /*0650*/ 	.short	0x010a
        /*0652*/ 	.byte	0x15
	.zero		1


	//   ....[86]....
        /*0654*/ 	.word	0x00004ee0
        /*0658*/ 	.word	0x00000000
        /*065c*/ 	.word	0x00000098
        /*0660*/ 	.short	0x010a
        /*0662*/ 	.byte	0xff
	.zero		1


	//   ....[87]....
        /*0664*/ 	.word	0x00005210
        /*0668*/ 	.word	0x00000003
        /*066c*/ 	.word	0x000000b0
        /*0670*/ 	.short	0x010a
        /*0672*/ 	.byte	0xff
	.zero		1


	//   ....[88]....
        /*0674*/ 	.word	0x00005390
        /*0678*/ 	.word	0x00000000
        /*067c*/ 	.word	0x00000000
        /*0680*/ 	.short	0x0101
        /*0682*/ 	.byte	0xff
	.zero		1


	//   ....[89]....
        /*0684*/ 	.word	0x00005ed0
        /*0688*/ 	.word	0x00000002
        /*068c*/ 	.word	0x00000080
        /*0690*/ 	.short	0x010a
        /*0692*/ 	.byte	0xff
	.zero		1


	//   ....[90]....
        /*0694*/ 	.word	0x00005f40
        /*0698*/ 	.word	0x00000064
        /*069c*/ 	.word	0x000000d0
        /*06a0*/ 	.short	0x010a
        /*06a2*/ 	.byte	0xff
	.zero		1


	//   ....[91]....
        /*06a4*/ 	.word	0x00006030
        /*06a8*/ 	.word	0x00000002
        /*06ac*/ 	.word	0x00000080
        /*06b0*/ 	.short	0x010a
        /*06b2*/ 	.byte	0xff
	.zero		1


	//   ....[92]....
        /*06b4*/ 	.word	0x00006140
        /*06b8*/ 	.word	0x00000000
        /*06bc*/ 	.word	0x00000000
        /*06c0*/ 	.short	0x0101
        /*06c2*/ 	.byte	0xff
	.zero		1


	//   ....[93]....
        /*06c4*/ 	.word	0x000061c0
        /*06c8*/ 	.word	0x00000064
        /*06cc*/ 	.word	0x000000d0
        /*06d0*/ 	.short	0x010a
        /*06d2*/ 	.byte	0xff
	.zero		1


	//   ....[94]....
        /*06d4*/ 	.word	0x00006d10
        /*06d8*/ 	.word	0x0000006d
        /*06dc*/ 	.word	0x00000080
        /*06e0*/ 	.short	0x010a
        /*06e2*/ 	.byte	0xff
	.zero		1


	//   ....[95]....
        /*06e4*/ 	.word	0x00006de0
        /*06e8*/ 	.word	0x0000006d
        /*06ec*/ 	.word	0x00000080
        /*06f0*/ 	.short	0x010a
        /*06f2*/ 	.byte	0xff
	.zero		1


	//   ....[96]....
        /*06f4*/ 	.word	0x00006ef0
        /*06f8*/ 	.word	0x00000000
        /*06fc*/ 	.word	0x00000000
        /*0700*/ 	.short	0x0101
        /*0702*/ 	.byte	0xff
	.zero		1


	//   ....[97]....
        /*0704*/ 	.word	0x00007380
        /*0708*/ 	.word	0x000000ff
        /*070c*/ 	.word	0x00000000
        /*0710*/ 	.short	0x0101
        /*0712*/ 	.byte	0x04
	.zero		1


	//   ....[98]....
        /*0714*/ 	.word	0x00007b90
        /*0718*/ 	.word	0x00000000
        /*071c*/ 	.word	0x00000120
        /*0720*/ 	.short	0x010a
        /*0722*/ 	.byte	0xff
	.zero		1


	//   ....[99]....
        /*0724*/ 	.word	0x00007bf0
        /*0728*/ 	.word	0x00000000
        /*072c*/ 	.word	0x00000040
        /*0730*/ 	.short	0x010a
        /*0732*/ 	.byte	0xff
	.zero		1


	//   ....[100]....
        /*0734*/ 	.word	0x00007c50
        /*0738*/ 	.word	0x00000000
        /*073c*/ 	.word	0x00000040
        /*0740*/ 	.short	0x010a
        /*0742*/ 	.byte	0xff
	.zero		1


	//   ....[101]....
        /*0744*/ 	.word	0x00007ca0
        /*0748*/ 	.word	0x00000003
        /*074c*/ 	.word	0x000000b0
        /*0750*/ 	.short	0x010a
        /*0752*/ 	.byte	0xff
	.zero		1


	//   ....[102]....
        /*0754*/ 	.word	0x00007d00
        /*0758*/ 	.word	0x00000000
        /*075c*/ 	.word	0x00000000
        /*0760*/ 	.short	0x010a
        /*0762*/ 	.byte	0xff
	.zero		1


	//   ....[103]....
        /*0764*/ 	.word	0x00007d60
        /*0768*/ 	.word	0x00000000
        /*076c*/ 	.word	0x00000000
        /*0770*/ 	.short	0x010a
        /*0772*/ 	.byte	0xff
	.zero		1


	//   ....[104]....
        /*0774*/ 	.word	0x00007dc0
        /*0778*/ 	.word	0x00000000
        /*077c*/ 	.word	0x00000000
        /*0780*/ 	.short	0x010a
        /*0782*/ 	.byte	0xff
	.zero		1


	//   ....[105]....
        /*0784*/ 	.word	0x00007e20
        /*0788*/ 	.word	0x00000000
        /*078c*/ 	.word	0x00000000
        /*0790*/ 	.short	0x010a
        /*0792*/ 	.byte	0xff
	.zero		1


	//   ....[106]....
        /*0794*/ 	.word	0x00007e80
        /*0798*/ 	.word	0x00000000
        /*079c*/ 	.word	0x00000000
        /*07a0*/ 	.short	0x010a
        /*07a2*/ 	.byte	0xff
	.zero		1


	//   ....[107]....
        /*07a4*/ 	.word	0x00007ee0
        /*07a8*/ 	.word	0x00000000
        /*07ac*/ 	.word	0x00000000
        /*07b0*/ 	.short	0x010a
        /*07b2*/ 	.byte	0xff
	.zero		1


	//   ....[108]....
        /*07b4*/ 	.word	0x00007f40
        /*07b8*/ 	.word	0x00000000
        /*07bc*/ 	.word	0x00000000
        /*07c0*/ 	.short	0x010a
        /*07c2*/ 	.byte	0xff
	.zero		1


	//   ....[109]....
        /*07c4*/ 	.word	0x00007f90
        /*07c8*/ 	.word	0x00000002
        /*07cc*/ 	.word	0x00000110
        /*07d0*/ 	.short	0x010a
        /*07d2*/ 	.byte	0xff
	.zero		1


	//   ....[110]....
        /*07d4*/ 	.word	0x00007ff0
        /*07d8*/ 	.word	0x00000002
        /*07dc*/ 	.word	0x000000c0
        /*07e0*/ 	.short	0x010a
        /*07e2*/ 	.byte	0xff
	.zero		1


	//   ....[111]....
        /*07e4*/ 	.word	0x00008040
        /*07e8*/ 	.word	0x00000002
        /*07ec*/ 	.word	0x000000b0
        /*07f0*/ 	.short	0x010a
        /*07f2*/ 	.byte	0xff
	.zero		1


	//   ....[112]....
        /*07f4*/ 	.word	0x000080a0
        /*07f8*/ 	.word	0x00000000
        /*07fc*/ 	.word	0x000000c0
        /*0800*/ 	.short	0x010a
        /*0802*/ 	.byte	0xff
	.zero		1


	//   ....[113]....
        /*0804*/ 	.word	0x000080f0
        /*0808*/ 	.word	0x00000000
        /*080c*/ 	.word	0x000000b0
        /*0810*/ 	.short	0x010a
        /*0812*/ 	.byte	0xff
	.zero		1


	//   ....[114]....
        /*0814*/ 	.word	0x00008150
        /*0818*/ 	.word	0x00000003
        /*081c*/ 	.word	0x000000f0
        /*0820*/ 	.short	0x010a
        /*0822*/ 	.byte	0xff
	.zero		1


	//   ....[115]....
        /*0824*/ 	.word	0x000081b0
        /*0828*/ 	.word	0x00000000
        /*082c*/ 	.word	0x00000000
        /*0830*/ 	.short	0x010a
        /*0832*/ 	.byte	0xff
	.zero		1


	//   ....[116]....
        /*0834*/ 	.word	0x00008210
        /*0838*/ 	.word	0x00000000
        /*083c*/ 	.word	0x00000000
        /*0840*/ 	.short	0x010a
        /*0842*/ 	.byte	0xff
	.zero		1


	//   ....[117]....
        /*0844*/ 	.word	0x00008270
        /*0848*/ 	.word	0x00000000
        /*084c*/ 	.word	0x00000000
        /*0850*/ 	.short	0x010a
        /*0852*/ 	.byte	0xff
	.zero		1


	//   ....[118]....
        /*0854*/ 	.word	0x000082d0
        /*0858*/ 	.word	0x00000000
        /*085c*/ 	.word	0x00000000
        /*0860*/ 	.short	0x010a
        /*0862*/ 	.byte	0xff
	.zero		1


	//   ....[119]....
        /*0864*/ 	.word	0x00008330
        /*0868*/ 	.word	0x00000000
        /*086c*/ 	.word	0x00000000
        /*0870*/ 	.short	0x010a
        /*0872*/ 	.byte	0xff
	.zero		1


	//   ....[120]....
        /*0874*/ 	.word	0x00008380
        /*0878*/ 	.word	0x0000000c
        /*087c*/ 	.word	0x000000b0
        /*0880*/ 	.short	0x010a
        /*0882*/ 	.byte	0xff
	.zero		1


	//   ....[121]....
        /*0884*/ 	.word	0x000083e0
        /*0888*/ 	.word	0x00000000
        /*088c*/ 	.word	0x000000a8
        /*0890*/ 	.short	0x010a
        /*0892*/ 	.byte	0xff
	.zero		1


	//   ....[122]....
        /*0894*/ 	.word	0x00008440
        /*0898*/ 	.word	0x00000000
        /*089c*/ 	.word	0x00000090
        /*08a0*/ 	.short	0x010a
        /*08a2*/ 	.byte	0xff
	.zero		1


	//   ....[123]....
        /*08a4*/ 	.word	0x000084a0
        /*08a8*/ 	.word	0x00000000
        /*08ac*/ 	.word	0x00000098
        /*08b0*/ 	.short	0x010a
        /*08b2*/ 	.byte	0xff
	.zero		1


	//   ....[124]....
        /*08b4*/ 	.word	0x00008500
        /*08b8*/ 	.word	0x00000000
        /*08bc*/ 	.word	0x00000090
        /*08c0*/ 	.short	0x010a
        /*08c2*/ 	.byte	0xff
	.zero		1


	//   ....[125]....
        /*08c4*/ 	.word	0x00008550
        /*08c8*/ 	.word	0x00000003
        /*08cc*/ 	.word	0x000000b0
        /*08d0*/ 	.short	0x010a
        /*08d2*/ 	.byte	0xff
	.zero		1


	//   ....[126]....
        /*08d4*/ 	.word	0x000085a0
        /*08d8*/ 	.word	0x00000002
        /*08dc*/ 	.word	0x00000080
        /*08e0*/ 	.short	0x010a
        /*08e2*/ 	.byte	0xff
	.zero		1


	//   ....[127]....
        /*08e4*/ 	.word	0x000085f0
        /*08e8*/ 	.word	0x00000064
        /*08ec*/ 	.word	0x000000d0
        /*08f0*/ 	.short	0x010a
        /*08f2*/ 	.byte	0xff
	.zero		1


	//   ....[128]....
        /*08f4*/ 	.word	0x00008640
        /*08f8*/ 	.word	0x0000006d
        /*08fc*/ 	.word	0x00000080
        /*0900*/ 	.short	0x010a
        /*0902*/ 	.byte	0xff
	.zero		1


	//----- nvinfo : EIATTR_NUM_MBARRIERS
	.align		4
.L_47:
        /*0904*/ 	.byte	0x03, 0x38
        /*0906*/ 	.short	0x0026


	//----- nvinfo : EIATTR_EXIT_INSTR_OFFSETS
	.align		4
        /*0908*/ 	.byte	0x04, 0x1c
        /*090a*/ 	.short	(.L_49 - .L_48)


	//   ....[0]....
.L_48:
        /*090c*/ 	.word	0x00002c10


	//   ....[1]....
        /*0910*/ 	.word	0x00003120


	//   ....[2]....
        /*0914*/ 	.word	0x00003180


	//   ....[3]....
        /*0918*/ 	.word	0x00004100


	//   ....[4]....
        /*091c*/ 	.word	0x00004f10


	//   ....[5]....
        /*0920*/ 	.word	0x00004f50


	//   ....[6]....
        /*0924*/ 	.word	0x00007b80


	//----- nvinfo : EIATTR_MAX_THREADS
	.align		4
.L_49:
        /*0928*/ 	.byte	0x04, 0x05
        /*092a*/ 	.short	(.L_51 - .L_50)
.L_50:
        /*092c*/ 	.word	0x00000100
        /*0930*/ 	.word	0x00000001
        /*0934*/ 	.word	0x00000001


	//----- nvinfo : EIATTR_CRS_STACK_SIZE
	.align		4
.L_51:
        /*0938*/ 	.byte	0x04, 0x1e
        /*093a*/ 	.short	(.L_53 - .L_52)
.L_52:
        /*093c*/ 	.word	0x00000000


	//----- nvinfo : EIATTR_CBANK_PARAM_SIZE
	.align		4
.L_53:
        /*0940*/ 	.byte	0x03, 0x19
        /*0942*/ 	.short	0x0800


	//----- nvinfo : EIATTR_PARAM_CBANK
	.align		4
        /*0944*/ 	.byte	0x04, 0x0a
        /*0946*/ 	.short	(.L_55 - .L_54)
	.align		4
.L_54:
        /*0948*/ 	.word	index@(.nv.constant0._ZN7cutlass13device_kernelINS_4gemm6kernel13GemmUniversalIN4cute5tupleIJiiiiEEENS1_10collective13CollectiveMmaINS1_35MainloopSm100TmaUmmaWarpSpecializedILi8ELi2ELi4ENS5_IJNS4_1CILi1EEENSA_ILi4EEESB_EEEEENS5_IJNSA_ILi64EEENSA_ILi128EEESG_EEENS_12float_e4m3_tENS5_IJlSB_lEEESI_SJ_NS4_8TiledMMAINS4_8MMA_AtomIJNS4_10MMA_TraitsINS4_19SM100_MMA_F8F6F4_SSEJSI_SI_fSF_SG_NS4_17integral_constantINS4_4UMMA5MajorELSQ_0EEESR_NSO_INSP_7ScaleInELSS_0EEEST_EEEEEENS4_6LayoutINS5_IJSB_SB_SB_EEENS5_IJNSA_ILi0EEESY_SY_EEEEENS5_IJNS4_10UnderscoreES11_S11_EEEEENS4_23SM90_TMA_LOAD_MULTICASTENS4_14ComposedLayoutINS4_7SwizzleILi3ELi4ELi3EEENS4_18smem_ptr_flag_bitsILi8EEENSW_INS5_IJNSA_ILi8EEESG_EEENS5_IJSG_SB_EEEEEEEvNS4_8identityENS4_13SM90_TMA_LOADES1E_vS1F_EENS_8epilogue10collective18CollectiveEpilogueINS1I_23Sm100TmaWarpSpecializedILi2ELi2ELi32ELb0ELb0EEEJSH_NS5_IJNSW_ISF_SB_EES1N_EEESI_SJ_SI_SJ_NS1I_6fusion15FusionCallbacksIS1M_NS1P_17LinearCombinationISI_fSI_fLNS_15FloatRoundStyleE2EEESH_S1O_JEEENS4_5SM1004TMEM4LOAD26SM100_TMEM_LOAD_16dp32b32xES1G_NS15_INS16_ILi2ELi4ELi3EEES19_NSW_INS5_IJS1A_SF_EEENS5_IJSF_SB_EEEEEEENS4_39AutoVectorizingCopyWithAssumedAlignmentILi128EEENS4_14SM90_TMA_STOREES23_S25_S25_EEEvvEEEEvNT_6ParamsE)
        /*094c*/ 	.short	0x0380
        /*094e*/ 	.short	0x0800


	//----- nvinfo : EIATTR_SW_WAR
	.align		4
.L_55:
        /*0950*/ 	.byte	0x04, 0x36
        /*0952*/ 	.short	(.L_57 - .L_56)
.L_56:
        /*0954*/ 	.word	0x00000008
.L_57:


//--------------------- .nv.callgraph             --------------------------
	.section	.nv.callgraph,"",@"SHT_CUDA_CALLGRAPH"
	.align	4
	.sectionentsize	8
	.align		4
        /*0000*/ 	.word	0x00000000
	.align		4
        /*0004*/ 	.word	0xffffffff
	.align		4
        /*0008*/ 	.word	index@(_ZN7cutlass13device_kernelINS_4gemm6kernel13GemmUniversalIN4cute5tupleIJiiiiEEENS1_10collective13CollectiveMmaINS1_35MainloopSm100TmaUmmaWarpSpecializedILi8ELi2ELi4ENS5_IJNS4_1CILi1EEENSA_ILi4EEESB_EEEEENS5_IJNSA_ILi64EEENSA_ILi128EEESG_EEENS_12float_e4m3_tENS5_IJlSB_lEEESI_SJ_NS4_8TiledMMAINS4_8MMA_AtomIJNS4_10MMA_TraitsINS4_19SM100_MMA_F8F6F4_SSEJSI_SI_fSF_SG_NS4_17integral_constantINS4_4UMMA5MajorELSQ_0EEESR_NSO_INSP_7ScaleInELSS_0EEEST_EEEEEENS4_6LayoutINS5_IJSB_SB_SB_EEENS5_IJNSA_ILi0EEESY_SY_EEEEENS5_IJNS4_10UnderscoreES11_S11_EEEEENS4_23SM90_TMA_LOAD_MULTICASTENS4_14ComposedLayoutINS4_7SwizzleILi3ELi4ELi3EEENS4_18smem_ptr_flag_bitsILi8EEENSW_INS5_IJNSA_ILi8EEESG_EEENS5_IJSG_SB_EEEEEEEvNS4_8identityENS4_13SM90_TMA_LOADES1E_vS1F_EENS_8epilogue10collective18CollectiveEpilogueINS1I_23Sm100TmaWarpSpecializedILi2ELi2ELi32ELb0ELb0EEEJSH_NS5_IJNSW_ISF_SB_EES1N_EEESI_SJ_SI_SJ_NS1I_6fusion15FusionCallbacksIS1M_NS1P_17LinearCombinationISI_fSI_fLNS_15FloatRoundStyleE2EEESH_S1O_JEEENS4_5SM1004TMEM4LOAD26SM100_TMEM_LOAD_16dp32b32xES1G_NS15_INS16_ILi2ELi4ELi3EEES19_NSW_INS5_IJS1A_SF_EEENS5_IJSF_SB_EEEEEEENS4_39AutoVectorizingCopyWithAssumedAlignmentILi128EEENS4_14SM90_TMA_STOREES23_S25_S25_EEEvvEEEEvNT_6ParamsE)
	.align		4
        /*000c*/ 	.word	index@(__assertfail)
	.align		4
        /*0010*/ 	.word	0x00000000
	.align		4
        /*0014*/ 	.word	0xfffffffe
	.align		4
        /*0018*/ 	.word	0x00000000
	.align		4
        /*001c*/ 	.word	0xfffffffd
	.align		4
        /*0020*/ 	.word	0x00000000
	.align		4
        /*0024*/ 	.word	0xfffffffc


//--------------------- .nv.constant4             --------------------------
	.section	.nv.constant4,"a",@progbits
	.align	8
	.align		8
.nv.constant4:
        /*0000*/ 	.dword	__assertfail
	.align		8
        /*0008*/ 	.dword	__unnamed_1
	.align		8
        /*0010*/ 	.dword	__unnamed_2
	.align		8
        /*0018*/ 	.dword	_ZN40_INTERNAL_0c03e1f8_4_k_cu_25f4519a_300674cuda3std3__45__cpo5beginE
	.align		8
        /*0020*/ 	.dword	_ZN40_INTERNAL_0c03e1f8_4_k_cu_25f4519a_300674cuda3std3__45__cpo3endE
	.align		8
        /*0028*/ 	.dword	_ZN40_INTERNAL_0c03e1f8_4_k_cu_25f4519a_300674cuda3std3__45__cpo6cbeginE
	.align		8
        /*0030*/ 	.dword	_ZN40_INTERNAL_0c03e1f8_4_k_cu_25f4519a_300674cuda3std3__45__cpo4cendE
	.align		8
        /*0038*/ 	.dword	_ZN40_INTERNAL_0c03e1f8_4_k_cu_25f4519a_300674cuda3std3__442_GLOBAL__N__0c03e1f8_4_k_cu_25f4519a_300676ignoreE
	.align		8
        /*0040*/ 	.dword	_ZN40_INTERNAL_0c03e1f8_4_k_cu_25f4519a_300674cuda3std3__419piecewise_constructE
	.align		8
        /*0048*/ 	.dword	_ZN40_INTERNAL_0c03e1f8_4_k_cu_25f4519a_300674cuda3std3__48in_placeE
	.align		8
        /*0050*/ 	.dword	_ZN40_INTERNAL_0c03e1f8_4_k_cu_25f4519a_300674cuda3std6ranges3__45__cpo4swapE
	.align		8
        /*0058*/ 	.dword	_ZN40_INTERNAL_0c03e1f8_4_k_cu_25f4519a_300674cuda3std6ranges3__45__cpo9iter_moveE
	.align		8
        /*0060*/ 	.dword	_ZN40_INTERNAL_0c03e1f8_4_k_cu_25f4519a_300674cute7productE
	.align		8
        /*0068*/ 	.dword	_ZN40_INTERNAL_0c03e1f8_4_k_cu_25f4519a_300674cute1_E
	.align		8
        /*0070*/ 	.dword	$str$25
	.align		8
        /*0078*/ 	.dword	$str$26
	.align		8
        /*0080*/ 	.dword	$str$27
	.align		8
        /*0088*/ 	.dword	$str$28


//--------------------- .text._ZN7cutlass13device_kernelINS_4gemm6kernel13GemmUniversalIN4cute5tupleIJiiiiEEENS1_10collective13CollectiveMmaINS1_35MainloopSm100TmaUmmaWarpSpecializedILi8ELi2ELi4ENS5_IJNS4_1CILi1EEENSA_ILi4EEESB_EEEEENS5_IJNSA_ILi64EEENSA_ILi128EEESG_EEENS_12float_e4m3_tENS5_IJlSB_lEEESI_SJ_NS4_8TiledMMAINS4_8MMA_AtomIJNS4_10MMA_TraitsINS4_19SM100_MMA_F8F6F4_SSEJSI_SI_fSF_SG_NS4_17integral_constantINS4_4UMMA5MajorELSQ_0EEESR_NSO_INSP_7ScaleInELSS_0EEEST_EEEEEENS4_6LayoutINS5_IJSB_SB_SB_EEENS5_IJNSA_ILi0EEESY_SY_EEEEENS5_IJNS4_10UnderscoreES11_S11_EEEEENS4_23SM90_TMA_LOAD_MULTICASTENS4_14ComposedLayoutINS4_7SwizzleILi3ELi4ELi3EEENS4_18smem_ptr_flag_bitsILi8EEENSW_INS5_IJNSA_ILi8EEESG_EEENS5_IJSG_SB_EEEEEEEvNS4_8identityENS4_13SM90_TMA_LOADES1E_vS1F_EENS_8epilogue10collective18CollectiveEpilogueINS1I_23Sm100TmaWarpSpecializedILi2ELi2ELi32ELb0ELb0EEEJSH_NS5_IJNSW_ISF_SB_EES1N_EEESI_SJ_SI_SJ_NS1I_6fusion15FusionCallbacksIS1M_NS1P_17LinearCombinationISI_fSI_fLNS_15FloatRoundStyleE2EEESH_S1O_JEEENS4_5SM1004TMEM4LOAD26SM100_TMEM_LOAD_16dp32b32xES1G_NS15_INS16_ILi2ELi4ELi3EEES19_NSW_INS5_IJS1A_SF_EEENS5_IJSF_SB_EEEEEEENS4_39AutoVectorizingCopyWithAssumedAlignmentILi128EEENS4_14SM90_TMA_STOREES23_S25_S25_EEEvvEEEEvNT_6ParamsE --------------------------
	.section	.text._ZN7cutlass13device_kernelINS_4gemm6kernel13GemmUniversalIN4cute5tupleIJiiiiEEENS1_10collective13CollectiveMmaINS1_35MainloopSm100TmaUmmaWarpSpecializedILi8ELi2ELi4ENS5_IJNS4_1CILi1EEENSA_ILi4EEESB_EEEEENS5_IJNSA_ILi64EEENSA_ILi128EEESG_EEENS_12float_e4m3_tENS5_IJlSB_lEEESI_SJ_NS4_8TiledMMAINS4_8MMA_AtomIJNS4_10MMA_TraitsINS4_19SM100_MMA_F8F6F4_SSEJSI_SI_fSF_SG_NS4_17integral_constantINS4_4UMMA5MajorELSQ_0EEESR_NSO_INSP_7ScaleInELSS_0EEEST_EEEEEENS4_6LayoutINS5_IJSB_SB_SB_EEENS5_IJNSA_ILi0EEESY_SY_EEEEENS5_IJNS4_10UnderscoreES11_S11_EEEEENS4_23SM90_TMA_LOAD_MULTICASTENS4_14ComposedLayoutINS4_7SwizzleILi3ELi4ELi3EEENS4_18smem_ptr_flag_bitsILi8EEENSW_INS5_IJNSA_ILi8EEESG_EEENS5_IJSG_SB_EEEEEEEvNS4_8identityENS4_13SM90_TMA_LOADES1E_vS1F_EENS_8epilogue10collective18CollectiveEpilogueINS1I_23Sm100TmaWarpSpecializedILi2ELi2ELi32ELb0ELb0EEEJSH_NS5_IJNSW_ISF_SB_EES1N_EEESI_SJ_SI_SJ_NS1I_6fusion15FusionCallbacksIS1M_NS1P_17LinearCombinationISI_fSI_fLNS_15FloatRoundStyleE2EEESH_S1O_JEEENS4_5SM1004TMEM4LOAD26SM100_TMEM_LOAD_16dp32b32xES1G_NS15_INS16_ILi2ELi4ELi3EEES19_NSW_INS5_IJS1A_SF_EEENS5_IJSF_SB_EEEEEEENS4_39AutoVectorizingCopyWithAssumedAlignmentILi128EEENS4_14SM90_TMA_STOREES23_S25_S25_EEEvvEEEEvNT_6ParamsE,"ax",@progbits
	.align	128
.text._ZN7cutlass13device_kernelINS_4gemm6kernel13GemmUniversalIN4cute5tupleIJiiiiEEENS1_10collective13CollectiveMmaINS1_35MainloopSm100TmaUmmaWarpSpecializedILi8ELi2ELi4ENS5_IJNS4_1CILi1EEENSA_ILi4EEESB_EEEEENS5_IJNSA_ILi64EEENSA_ILi128EEESG_EEENS_12float_e4m3_tENS5_IJlSB_lEEESI_SJ_NS4_8TiledMMAINS4_8MMA_AtomIJNS4_10MMA_TraitsINS4_19SM100_MMA_F8F6F4_SSEJSI_SI_fSF_SG_NS4_17integral_constantINS4_4UMMA5MajorELSQ_0EEESR_NSO_INSP_7ScaleInELSS_0EEEST_EEEEEENS4_6LayoutINS5_IJSB_SB_SB_EEENS5_IJNSA_ILi0EEESY_SY_EEEEENS5_IJNS4_10UnderscoreES11_S11_EEEEENS4_23SM90_TMA_LOAD_MULTICASTENS4_14ComposedLayoutINS4_7SwizzleILi3ELi4ELi3EEENS4_18smem_ptr_flag_bitsILi8EEENSW_INS5_IJNSA_ILi8EEESG_EEENS5_IJSG_SB_EEEEEEEvNS4_8identityENS4_13SM90_TMA_LOADES1E_vS1F_EENS_8epilogue10collective18CollectiveEpilogueINS1I_23Sm100TmaWarpSpecializedILi2ELi2ELi32ELb0ELb0EEEJSH_NS5_IJNSW_ISF_SB_EES1N_EEESI_SJ_SI_SJ_NS1I_6fusion15FusionCallbacksIS1M_NS1P_17LinearCombinationISI_fSI_fLNS_15FloatRoundStyleE2EEESH_S1O_JEEENS4_5SM1004TMEM4LOAD26SM100_TMEM_LOAD_16dp32b32xES1G_NS15_INS16_ILi2ELi4ELi3EEES19_NSW_INS5_IJS1A_SF_EEENS5_IJSF_SB_EEEEEEENS4_39AutoVectorizingCopyWithAssumedAlignmentILi128EEENS4_14SM90_TMA_STOREES23_S25_S25_EEEvvEEEEvNT_6ParamsE:
        .type           _ZN7cutlass13device_kernelINS_4gemm6kernel13GemmUniversalIN4cute5tupleIJiiiiEEENS1_10collective13CollectiveMmaINS1_35MainloopSm100TmaUmmaWarpSpecializedILi8ELi2ELi4ENS5_IJNS4_1CILi1EEENSA_ILi4EEESB_EEEEENS5_IJNSA_ILi64EEENSA_ILi128EEESG_EEENS_12float_e4m3_tENS5_IJlSB_lEEESI_SJ_NS4_8TiledMMAINS4_8MMA_AtomIJNS4_10MMA_TraitsINS4_19SM100_MMA_F8F6F4_SSEJSI_SI_fSF_SG_NS4_17integral_constantINS4_4UMMA5MajorELSQ_0EEESR_NSO_INSP_7ScaleInELSS_0EEEST_EEEEEENS4_6LayoutINS5_IJSB_SB_SB_EEENS5_IJNSA_ILi0EEESY_SY_EEEEENS5_IJNS4_10UnderscoreES11_S11_EEEEENS4_23SM90_TMA_LOAD_MULTICASTENS4_14ComposedLayoutINS4_7SwizzleILi3ELi4ELi3EEENS4_18smem_ptr_flag_bitsILi8EEENSW_INS5_IJNSA_ILi8EEESG_EEENS5_IJSG_SB_EEEEEEEvNS4_8identityENS4_13SM90_TMA_LOADES1E_vS1F_EENS_8epilogue10collective18CollectiveEpilogueINS1I_23Sm100TmaWarpSpecializedILi2ELi2ELi32ELb0ELb0EEEJSH_NS5_IJNSW_ISF_SB_EES1N_EEESI_SJ_SI_SJ_NS1I_6fusion15FusionCallbacksIS1M_NS1P_17LinearCombinationISI_fSI_fLNS_15FloatRoundStyleE2EEESH_S1O_JEEENS4_5SM1004TMEM4LOAD26SM100_TMEM_LOAD_16dp32b32xES1G_NS15_INS16_ILi2ELi4ELi3EEES19_NSW_INS5_IJS1A_SF_EEENS5_IJSF_SB_EEEEEEENS4_39AutoVectorizingCopyWithAssumedAlignmentILi128EEENS4_14SM90_TMA_STOREES23_S25_S25_EEEvvEEEEvNT_6ParamsE,@function
        .size           _ZN7cutlass13device_kernelINS_4gemm6kernel13GemmUniversalIN4cute5tupleIJiiiiEEENS1_10collective13CollectiveMmaINS1_35MainloopSm100TmaUmmaWarpSpecializedILi8ELi2ELi4ENS5_IJNS4_1CILi1EEENSA_ILi4EEESB_EEEEENS5_IJNSA_ILi64EEENSA_ILi128EEESG_EEENS_12float_e4m3_tENS5_IJlSB_lEEESI_SJ_NS4_8TiledMMAINS4_8MMA_AtomIJNS4_10MMA_TraitsINS4_19SM100_MMA_F8F6F4_SSEJSI_SI_fSF_SG_NS4_17integral_constantINS4_4UMMA5MajorELSQ_0EEESR_NSO_INSP_7ScaleInELSS_0EEEST_EEEEEENS4_6LayoutINS5_IJSB_SB_SB_EEENS5_IJNSA_ILi0EEESY_SY_EEEEENS5_IJNS4_10UnderscoreES11_S11_EEEEENS4_23SM90_TMA_LOAD_MULTICASTENS4_14ComposedLayoutINS4_7SwizzleILi3ELi4ELi3EEENS4_18smem_ptr_flag_bitsILi8EEENSW_INS5_IJNSA_ILi8EEESG_EEENS5_IJSG_SB_EEEEEEEvNS4_8identityENS4_13SM90_TMA_LOADES1E_vS1F_EENS_8epilogue10collective18CollectiveEpilogueINS1I_23Sm100TmaWarpSpecializedILi2ELi2ELi32ELb0ELb0EEEJSH_NS5_IJNSW_ISF_SB_EES1N_EEESI_SJ_SI_SJ_NS1I_6fusion15FusionCallbacksIS1M_NS1P_17LinearCombinationISI_fSI_fLNS_15FloatRoundStyleE2EEESH_S1O_JEEENS4_5SM1004TMEM4LOAD26SM100_TMEM_LOAD_16dp32b32xES1G_NS15_INS16_ILi2ELi4ELi3EEES19_NSW_INS5_IJS1A_SF_EEENS5_IJSF_SB_EEEEEEENS4_39AutoVectorizingCopyWithAssumedAlignmentILi128EEENS4_14SM90_TMA_STOREES23_S25_S25_EEEvvEEEEvNT_6ParamsE,(.L_x_162 - _ZN7cutlass13device_kernelINS_4gemm6kernel13GemmUniversalIN4cute5tupleIJiiiiEEENS1_10collective13CollectiveMmaINS1_35MainloopSm100TmaUmmaWarpSpecializedILi8ELi2ELi4ENS5_IJNS4_1CILi1EEENSA_ILi4EEESB_EEEEENS5_IJNSA_ILi64EEENSA_ILi128EEESG_EEENS_12float_e4m3_tENS5_IJlSB_lEEESI_SJ_NS4_8TiledMMAINS4_8MMA_AtomIJNS4_10MMA_TraitsINS4_19SM100_MMA_F8F6F4_SSEJSI_SI_fSF_SG_NS4_17integral_constantINS4_4UMMA5MajorELSQ_0EEESR_NSO_INSP_7ScaleInELSS_0EEEST_EEEEEENS4_6LayoutINS5_IJSB_SB_SB_EEENS5_IJNSA_ILi0EEESY_SY_EEEEENS5_IJNS4_10UnderscoreES11_S11_EEEEENS4_23SM90_TMA_LOAD_MULTICASTENS4_14ComposedLayoutINS4_7SwizzleILi3ELi4ELi3EEENS4_18smem_ptr_flag_bitsILi8EEENSW_INS5_IJNSA_ILi8EEESG_EEENS5_IJSG_SB_EEEEEEEvNS4_8identityENS4_13SM90_TMA_LOADES1E_vS1F_EENS_8epilogue10collective18CollectiveEpilogueINS1I_23Sm100TmaWarpSpecializedILi2ELi2ELi32ELb0ELb0EEEJSH_NS5_IJNSW_ISF_SB_EES1N_EEESI_SJ_SI_SJ_NS1I_6fusion15FusionCallbacksIS1M_NS1P_17LinearCombinationISI_fSI_fLNS_15FloatRoundStyleE2EEESH_S1O_JEEENS4_5SM1004TMEM4LOAD26SM100_TMEM_LOAD_16dp32b32xES1G_NS15_INS16_ILi2ELi4ELi3EEES19_NSW_INS5_IJS1A_SF_EEENS5_IJSF_SB_EEEEEEENS4_39AutoVectorizingCopyWithAssumedAlignmentILi128EEENS4_14SM90_TMA_STOREES23_S25_S25_EEEvvEEEEvNT_6ParamsE)
        .other          _ZN7cutlass13device_kernelINS_4gemm6kernel13GemmUniversalIN4cute5tupleIJiiiiEEENS1_10collective13CollectiveMmaINS1_35MainloopSm100TmaUmmaWarpSpecializedILi8ELi2ELi4ENS5_IJNS4_1CILi1EEENSA_ILi4EEESB_EEEEENS5_IJNSA_ILi64EEENSA_ILi128EEESG_EEENS_12float_e4m3_tENS5_IJlSB_lEEESI_SJ_NS4_8TiledMMAINS4_8MMA_AtomIJNS4_10MMA_TraitsINS4_19SM100_MMA_F8F6F4_SSEJSI_SI_fSF_SG_NS4_17integral_constantINS4_4UMMA5MajorELSQ_0EEESR_NSO_INSP_7ScaleInELSS_0EEEST_EEEEEENS4_6LayoutINS5_IJSB_SB_SB_EEENS5_IJNSA_ILi0EEESY_SY_EEEEENS5_IJNS4_10UnderscoreES11_S11_EEEEENS4_23SM90_TMA_LOAD_MULTICASTENS4_14ComposedLayoutINS4_7SwizzleILi3ELi4ELi3EEENS4_18smem_ptr_flag_bitsILi8EEENSW_INS5_IJNSA_ILi8EEESG_EEENS5_IJSG_SB_EEEEEEEvNS4_8identityENS4_13SM90_TMA_LOADES1E_vS1F_EENS_8epilogue10collective18CollectiveEpilogueINS1I_23Sm100TmaWarpSpecializedILi2ELi2ELi32ELb0ELb0EEEJSH_NS5_IJNSW_ISF_SB_EES1N_EEESI_SJ_SI_SJ_NS1I_6fusion15FusionCallbacksIS1M_NS1P_17LinearCombinationISI_fSI_fLNS_15FloatRoundStyleE2EEESH_S1O_JEEENS4_5SM1004TMEM4LOAD26SM100_TMEM_LOAD_16dp32b32xES1G_NS15_INS16_ILi2ELi4ELi3EEES19_NSW_INS5_IJS1A_SF_EEENS5_IJSF_SB_EEEEEEENS4_39AutoVectorizingCopyWithAssumedAlignmentILi128EEENS4_14SM90_TMA_STOREES23_S25_S25_EEEvvEEEEvNT_6ParamsE,@"STO_CUDA_ENTRY STV_DEFAULT"
_ZN7cutlass13device_kernelINS_4gemm6kernel13GemmUniversalIN4cute5tupleIJiiiiEEENS1_10collective13CollectiveMmaINS1_35MainloopSm100TmaUmmaWarpSpecializedILi8ELi2ELi4ENS5_IJNS4_1CILi1EEENSA_ILi4EEESB_EEEEENS5_IJNSA_ILi64EEENSA_ILi128EEESG_EEENS_12float_e4m3_tENS5_IJlSB_lEEESI_SJ_NS4_8TiledMMAINS4_8MMA_AtomIJNS4_10MMA_TraitsINS4_19SM100_MMA_F8F6F4_SSEJSI_SI_fSF_SG_NS4_17integral_constantINS4_4UMMA5MajorELSQ_0EEESR_NSO_INSP_7ScaleInELSS_0EEEST_EEEEEENS4_6LayoutINS5_IJSB_SB_SB_EEENS5_IJNSA_ILi0EEESY_SY_EEEEENS5_IJNS4_10UnderscoreES11_S11_EEEEENS4_23SM90_TMA_LOAD_MULTICASTENS4_14ComposedLayoutINS4_7SwizzleILi3ELi4ELi3EEENS4_18smem_ptr_flag_bitsILi8EEENSW_INS5_IJNSA_ILi8EEESG_EEENS5_IJSG_SB_EEEEEEEvNS4_8identityENS4_13SM90_TMA_LOADES1E_vS1F_EENS_8epilogue10collective18CollectiveEpilogueINS1I_23Sm100TmaWarpSpecializedILi2ELi2ELi32ELb0ELb0EEEJSH_NS5_IJNSW_ISF_SB_EES1N_EEESI_SJ_SI_SJ_NS1I_6fusion15FusionCallbacksIS1M_NS1P_17LinearCombinationISI_fSI_fLNS_15FloatRoundStyleE2EEESH_S1O_JEEENS4_5SM1004TMEM4LOAD26SM100_TMEM_LOAD_16dp32b32xES1G_NS15_INS16_ILi2ELi4ELi3EEES19_NSW_INS5_IJS1A_SF_EEENS5_IJSF_SB_EEEEEEENS4_39AutoVectorizingCopyWithAssumedAlignmentILi128EEENS4_14SM90_TMA_STOREES23_S25_S25_EEEvvEEEEvNT_6ParamsE:
[----:B------:R-:W1:Y:S01]  /*0000*/  LDC R1, c[0x0][0x37c] ;  /* 0x0000df00ff017b82 */ /* 0x000e620000000800 */
[----:B------:R-:W2:Y:S01]  /*0010*/  S2R R93, SR_TID.X ;  /* 0x00000000005d7919 */ /* 0x000ea20000002100 */
[----:B------:R-:W3:Y:S01]  /*0020*/  LDCU.64 UR8, c[0x0][0x890] ;  /* 0x00011200ff0877ac */ /* 0x000ee20008000a00 */
[----:B------:R-:W-:Y:S02]  /*0030*/  PRMT R84, RZ, 0x7610, R84 ;  /* 0x00007610ff547816 */ /* 0x000fe40000000054 */
[----:B------:R-:W-:Y:S01]  /*0040*/  ELECT P3, URZ, PT ;  /* 0x0000000000ff782f */ /* 0x000fe20003860000 */
[----:B---3--:R-:W-:-:S04]  /*0050*/  UISETP.NE.U32.AND UP0, UPT, UR8, URZ, UPT ;  /* 0x000000ff0800728c */ /* 0x008fc8000bf05070 */
[----:B------:R-:W-:Y:S01]  /*0060*/  UISETP.NE.AND.EX UP0, UPT, UR9, URZ, UPT, UP0 ;  /* 0x000000ff0900728c */ /* 0x000fe2000bf05300 */
[----:B--2---:R-:W-:-:S05]  /*0070*/  SHF.R.U32.HI R85, RZ, 0x5, R93 ;  /* 0x00000005ff557819 */ /* 0x004fca000001165d */
[----:B------:R-:W2:Y:S02]  /*0080*/  SHFL.IDX PT, R0, R85, RZ, 0x1f ;  /* 0x00001fff55007589 */ /* 0x000ea400000e0000 */
[----:B--2---:R-:W-:Y:S01]  /*0090*/  R2UR UR17, R0 ;  /* 0x00000000001172ca */ /* 0x004fe200000e0000 */
[----:B-1----:R-:W-:-:S14]  /*00a0*/  BRA.U UP0, `(.L_x_0) ;  /* 0x0000000100307547 */ /* 0x002fdc000b800000 */
[----:B------:R-:W1:Y:S02]  /*00b0*/  LDCU.64 UR4, c[0x0][0x888] ;  /* 0x00011100ff0477ac */ /* 0x000e640008000a00 */
[----:B-1----:R-:W-:-:S04]  /*00c0*/  UISETP.NE.U32.AND UP0, UPT, UR4, URZ, UPT ;  /* 0x000000ff0400728c */ /* 0x002fc8000bf05070 */
[----:B------:R-:W-:-:S09]  /*00d0*/  UISETP.NE.AND.EX UP0, UPT, UR5, URZ, UPT, UP0 ;  /* 0x000000ff0500728c */ /* 0x000fd2000bf05300 */
[----:B------:R-:W-:Y:S05]  /*00e0*/  BRA.U !UP0, `(.L_x_1) ;  /* 0x0000000108147547 */ /* 0x000fea000b800000 */
[----:B------:R-:W1:Y:S01]  /*00f0*/  LDC.64 R2, c[0x0][0x888] ;  /* 0x00022200ff027b82 */ /* 0x000e620000000a00 */
[----:B------:R-:W1:Y:S02]  /*0100*/  LDCU.64 UR4, c[0x0][0x358] ;  /* 0x00006b00ff0477ac */ /* 0x000e640008000a00 */
[----:B-1----:R1:W5:Y:S01]  /*0110*/  LDG.E R41, desc[UR4][R2.64] ;  /* 0x0000000402297981 */ /* 0x002362000c1e1900 */
[----:B------:R-:W-:Y:S01]  /*0120*/  HFMA2 R84, -RZ, RZ, 0, 5.9604644775390625e-08 ;  /* 0x00000001ff547431 */ /* 0x000fe200000001ff */
[----:B------:R-:W-:Y:S05]  /*0130*/  BRA `(.L_x_0) ;  /* 0x00000000000c7947 */ /* 0x000fea0003800000 */
.L_x_1:
[----:B------:R-:W1:Y:S01]  /*0140*/  LDCU UR4, c[0x0][0x880] ;  /* 0x00011000ff0477ac */ /* 0x000e620008000800 */
[----:B------:R-:W-:Y:S01]  /*0150*/  HFMA2 R84, -RZ, RZ, 0, 5.9604644775390625e-08 ;  /* 0x00000001ff547431 */ /* 0x000fe200000001ff */
[----:B-1----:R-:W-:-:S07]  /*0160*/  MOV R41, UR4 ;  /* 0x0000000400297c02 */ /* 0x002fce0008000f00 */
.L_x_0:
[----:B------:R-:W2:Y:S02]  /*0170*/  LDCU.64 UR4, c[0x0][0x8b0] ;  /* 0x00011600ff0477ac */ /* 0x000ea40008000a00 */
[----:B--2---:R-:W-:-:S04]  /*0180*/  UISETP.NE.U32.AND UP0, UPT, UR4, URZ, UPT ;  /* 0x000000ff0400728c */ /* 0x004fc8000bf05070 */
[----:B------:R-:W-:-:S09]  /*0190*/  UISETP.NE.AND.EX UP0, UPT, UR5, URZ, UPT, UP0 ;  /* 0x000000ff0500728c */ /* 0x000fd2000bf05300 */
[----:B------:R-:W-:Y:S05]  /*01a0*/  BRA.U UP0, `(.L_x_2) ;  /* 0x0000000100287547 */ /* 0x000fea000b800000 */
[----:B------:R-:W2:Y:S02]  /*01b0*/  LDCU.64 UR4, c[0x0][0x8a8] ;  /* 0x00011500ff0477ac */ /* 0x000ea40008000a00 */
[----:B--2---:R-:W-:-:S04]  /*01c0*/  UISETP.NE.U32.AND UP0, UPT, UR4, URZ, UPT ;  /* 0x000000ff0400728c */ /* 0x004fc8000bf05070 */
[----:B------:R-:W-:-:S09]  /*01d0*/  UISETP.NE.AND.EX UP0, UPT, UR5, URZ, UPT, UP0 ;  /* 0x000000ff0500728c */ /* 0x000fd2000bf05300 */
[----:B------:R-:W-:Y:S05]  /*01e0*/  BRA.U !UP0, `(.L_x_3) ;  /* 0x0000000108107547 */ /* 0x000fea000b800000 */
[----:B------:R-:W2:Y:S01]  /*01f0*/  LDC.64 R38, c[0x0][0x8a8] ;  /* 0x00022a00ff267b82 */ /* 0x000ea20000000a00 */
[----:B------:R-:W2:Y:S02]  /*0200*/  LDCU.64 UR4, c[0x0][0x358] ;  /* 0x00006b00ff0477ac */ /* 0x000ea40008000a00 */
[----:B--2---:R2:W5:Y:S01]  /*0210*/  LDG.E R38, desc[UR4][R38.64] ;  /* 0x0000000426267981 */ /* 0x004562000c1e1900 */
[----:B------:R-:W-:Y:S05]  /*0220*/  BRA `(.L_x_2) ;  /* 0x0000000000087947 */ /* 0x000fea0003800000 */
.L_x_3:
[----:B------:R-:W2:Y:S02]  /*0230*/  LDCU UR4, c[0x0][0x8a0] ;  /* 0x00011400ff0477ac */ /* 0x000ea40008000800 */
[----:B--2---:R-:W-:Y:S02]  /*0240*/  MOV R38, UR4 ;  /* 0x0000000400267c02 */ /* 0x004fe40008000f00 */
.L_x_2:
[----:B------:R-:W-:Y:S01]  /*0250*/  IMAD.U32 R0, RZ, RZ, UR17 ;  /* 0x00000011ff007e24 */ /* 0x000fe2000f8e00ff */
[----:B------:R-:W-:Y:S04]  /*0260*/  BSSY.RECONVERGENT B0, `(.L_x_4) ;  /* 0x000000c000007945 */ /* 0x000fe80003800200 */
[C---:B------:R-:W-:Y:S02]  /*0270*/  ISETP.NE.OR P1, PT, R0.reuse, 0x1, !P3 ;  /* 0x000000010000780c */ /* 0x040fe40005f25670 */
[----:B------:R-:W-:-:S11]  /*0280*/  ISETP.NE.OR P0, PT, R0, 0x3, !P3 ;  /* 0x000000030000780c */ /* 0x000fd60005f05670 */
[----:B------:R-:W-:Y:S05]  /*0290*/  @P1 BRA `(.L_x_5) ;  /* 0x0000000000201947 */ /* 0x000fea0003800000 */
[----:B------:R-:W3:Y:S02]  /*02a0*/  LDCU.64 UR4, c[0x0][0x348] ;  /* 0x00006900ff0477ac */ /* 0x000ee40008000a00 */
[----:B---3--:R-:W-:Y:S02]  /*02b0*/  UIADD3 UR6, UP1, UPT, UR4, 0x80, URZ ;  /* 0x0000008004067890 */ /* 0x008fe4000ff3e0ff */
[----:B------:R-:W-:Y:S02]  /*02c0*/  UIADD3 UR4, UP0, UPT, UR4, 0x180, URZ ;  /* 0x0000018004047890 */ /* 0x000fe4000ff1e0ff */
[----:B------:R-:W-:Y:S02]  /*02d0*/  UIADD3.X UR7, UPT, UPT, URZ, UR5, URZ, UP1, !UPT ;  /* 0x00000005ff077290 */ /* 0x000fe40008ffe4ff */
[----:B------:R-:W-:-:S07]  /*02e0*/  UIADD3.X UR5, UPT, UPT, URZ, UR5, URZ, UP0, !UPT ;  /* 0x00000005ff057290 */ /* 0x000fce00087fe4ff */
[----:B------:R3:W-:Y:S02]  /*02f0*/  UTMACCTL.PF [UR6] ;  /* 0x00000000060079b9 */ /* 0x0007e40008040000 */
[----:B------:R3:W-:Y:S02]  /*0300*/  UTMACCTL.PF [UR4] ;  /* 0x00000000040079b9 */ /* 0x0007e40008040000 */
[----:B---3--:R-:W-:Y:S01]  /*0310*/  NOP ;  /* 0x0000000000007918 */ /* 0x008fe20000000000 */
.L_x_5:
[----:B------:R-:W-:Y:S05]  /*0320*/  BSYNC.RECONVERGENT B0 ;  /* 0x0000000000007941 */ /* 0x000fea0003800200 */
.L_x_4:
[----:B------:R-:W-:Y:S04]  /*0330*/  BSSY.RECONVERGENT B0, `(.L_x_6) ;  /* 0x000000a000007945 */ /* 0x000fe80003800200 */
        /* <DEDUP_REMOVED lines=9> */
.L_x_7:
[----:B------:R-:W-:Y:S05]  /*03d0*/  BSYNC.RECONVERGENT B0 ;  /* 0x0000000000007941 */ /* 0x000fea0003800200 */
.L_x_6:
[----:B------:R-:W3:Y:S01]  /*03e0*/  LDCU.64 UR4, c[0x0][0x888] ;  /* 0x00011100ff0477ac */ /* 0x000ee20008000a00 */
[----:B------:R-:W-:Y:S02]  /*03f0*/  UISETP.EQ.U32.AND UP1, UPT, UR8, URZ, UPT ;  /* 0x000000ff0800728c */ /* 0x000fe4000bf22070 */
[----:B------:R-:W-:Y:S02]  /*0400*/  UPLOP3.LUT UP3, UPT, UPT, UPT, UPT, 0x80, 0x8 ;  /* 0x000000000008789c */ /* 0x000fe40003f6f070 */
[----:B---3--:R-:W-:-:S04]  /*0410*/  UISETP.NE.U32.AND UP0, UPT, UR4, URZ, UPT ;  /* 0x000000ff0400728c */ /* 0x008fc8000bf05070 */
[----:B------:R-:W-:-:S04]  /*0420*/  UISETP.NE.AND.EX UP0, UPT, UR5, URZ, UPT, UP0 ;  /* 0x000000ff0500728c */ /* 0x000fc8000bf05300 */
[----:B------:R-:W-:-:S04]  /*0430*/  UISETP.EQ.OR.EX UP2, UPT, UR9, URZ, !UP0, UP1 ;  /* 0x000000ff0900728c */ /* 0x000fc8000c742710 */
[----:B------:R-:W-:-:S06]  /*0440*/  UP2UR UR4, UPR, URZ, 0x4 ;  /* 0x00000004ff047883 */ /* 0x000fcc0008000000 */
[----:B------:R-:W-:Y:S01]  /*0450*/  MOV R86, UR4 ;  /* 0x0000000400567c02 */ /* 0x000fe20008000f00 */
[----:B------:R-:W-:Y:S06]  /*0460*/  BRA.U !UP2, `(.L_x_8) ;  /* 0x000000010a207547 */ /* 0x000fec000b800000 */
[----:B------:R-:W-:Y:S01]  /*0470*/  UISETP.NE.U32.AND UP1, UPT, UR8, URZ, UPT ;  /* 0x000000ff0800728c */ /* 0x000fe2000bf25070 */
[----:B-----5:R-:W-:Y:S01]  /*0480*/  FSETP.NEU.AND P0, PT, R41, RZ, PT ;  /* 0x000000ff2900720b */ /* 0x020fe20003f0d000 */
[----:B------:R-:W-:Y:S02]  /*0490*/  USEL UR4, URZ, 0xffffffff, UP0 ;  /* 0xffffffffff047887 */ /* 0x000fe40008000000 */
[----:B------:R-:W-:-:S10]  /*04a0*/  UISETP.NE.AND.EX UP1, UPT, UR9, URZ, UPT, UP1 ;  /* 0x000000ff0900728c */ /* 0x000fd4000bf25310 */
[----:B------:R-:W-:Y:S01]  /*04b0*/  VOTEU.ANY UP0, P0 ;  /* 0x0000000000ff7886 */ /* 0x000fe20000000100 */
[----:B------:R-:W-:-:S04]  /*04c0*/  @!UP1 USEL UR4, URZ, 0xffffffff, UP0 ;  /* 0xffffffffff049887 */ /* 0x000fc80008000000 */
[----:B------:R-:W-:-:S04]  /*04d0*/  ULOP3.LUT UR4, UR4, 0x1, URZ, 0xc0, !UPT ;  /* 0x0000000104047892 */ /* 0x000fc8000f8ec0ff */
[----:B------:R-:W-:-:S11]  /*04e0*/  UISETP.NE.U32.AND UP3, UPT, UR4, 0x1, UPT ;  /* 0x000000010400788c */ /* 0x000fd6000bf65070 */
.L_x_8:
[----:B-1----:R-:W1:Y:S01]  /*04f0*/  SHFL.IDX PT, R2, R85, RZ, 0x1f ;  /* 0x00001fff55027589 */ /* 0x002e6200000e0000 */
[----:B------:R-:W-:-:S04]  /*0500*/  UISETP.NE.AND UP0, UPT, UR17, 0x2, UPT ;  /* 0x000000021100788c */ /* 0x000fc8000bf05270 */
[----:B------:R-:W-:Y:S01]  /*0510*/  USEL UR38, URZ, 0x1, UP0 ;  /* 0x00000001ff267887 */ /* 0x000fe20008000000 */
[----:B-1----:R-:W-:-:S13]  /*0520*/  ISETP.NE.AND P0, PT, R2, RZ, PT ;  /* 0x000000ff0200720c */ /* 0x002fda0003f05270 */
[----:B------:R-:W-:Y:S05]  /*0530*/  @P0 BRA `(.L_x_9) ;  /* 0x0000000000840947 */ /* 0x000fea0003800000 */
[----:B------:R-:W-:Y:S01]  /*0540*/  ELECT P0, URZ, PT ;  /* 0x0000000000ff782f */ /* 0x000fe20003800000 */
[----:B------:R-:W-:-:S12]  /*0550*/  BSSY.RECONVERGENT B0, `(.L_x_9) ;  /* 0x000001f000007945 */ /* 0x000fd80003800200 */
[----:B------:R-:W-:Y:S05]  /*0560*/  @!P0 BRA `(.L_x_10) ;  /* 0x0000000000748947 */ /* 0x000fea0003800000 */
[----:B------:R-:W1:Y:S01]  /*0570*/  S2UR UR4, SR_CgaCtaId ;  /* 0x00000000000479c3 */ /* 0x000e620000008800 */
[----:B------:R-:W-:Y:S01]  /*0580*/  UMOV UR5, 0x400 ;  /* 0x0000040000057882 */ /* 0x000fe20000000000 */
[----:B------:R-:W-:Y:S01]  /*0590*/  UMOV UR8, 0x1 ;  /* 0x0000000100087882 */ /* 0x000fe20000000000 */
[----:B------:R-:W-:Y:S01]  /*05a0*/  UMOV UR6, 0x4 ;  /* 0x0000000400067882 */ /* 0x000fe20000000000 */
[----:B------:R-:W-:-:S04]  /*05b0*/  UIADD3 UR8, UPT, UPT, -UR8, 0x100000, URZ ;  /* 0x0010000008087890 */ /* 0x000fc8000fffe1ff */
[----:B------:R-:W-:Y:S02]  /*05c0*/  USHF.L.U32 UR9, UR8, 0xb, URZ ;  /* 0x0000000b08097899 */ /* 0x000fe400080006ff */
[----:B------:R-:W-:Y:S02]  /*05d0*/  USHF.L.U32 UR8, UR8, 0x1, URZ ;  /* 0x0000000108087899 */ /* 0x000fe400080006ff */
[----:B------:R-:W-:-:S04]  /*05e0*/  UIADD3 UR6, UPT, UPT, -UR6, 0x100000, URZ ;  /* 0x0010000006067890 */ /* 0x000fc8000fffe1ff */
[----:B------:R-:W-:Y:S02]  /*05f0*/  USHF.L.U32 UR7, UR6, 0xb, URZ ;  /* 0x0000000b06077899 */ /* 0x000fe400080006ff */
[----:B------:R-:W-:Y:S02]  /*0600*/  USHF.L.U32 UR6, UR6, 0x1, URZ ;  /* 0x0000000106067899 */ /* 0x000fe400080006ff */
[----:B-1----:R-:W-:Y:S01]  /*0610*/  ULEA UR4, UR4, UR5, 0x18 ;  /* 0x0000000504047291 */ /* 0x002fe2000f8ec0ff */
[----:B------:R-:W1:Y:S11]  /*0620*/  FENCE.VIEW.ASYNC.S ;  /* 0x00000000000073c6 */ /* 0x000e760000000000 */
[----:B-1----:R1:W3:Y:S01]  /*0630*/  SYNCS.EXCH.64 URZ, [UR4], UR8 ;  /* 0x0000000804ff75b2 */ /* 0x0022e20008000100 */
[----:B------:R1:W4:Y:S01]  /*0640*/  SYNCS.EXCH.64 URZ, [UR4+0x40], UR6 ;  /* 0x0000400604ff75b2 */ /* 0x0003220008000100 */
[----:B------:R1:W1:Y:S01]  /*0650*/  SYNCS.EXCH.64 URZ, [UR4+0x8], UR8 ;  /* 0x0000080804ff75b2 */ /* 0x0002620008000100 */
        /* <DEDUP_REMOVED lines=13> */
[----:B------:R-:W-:Y:S01]  /*0730*/  NOP ;  /* 0x0000000000007918 */ /* 0x000fe20000000000 */
.L_x_10:
[----:B-1----:R-:W-:Y:S05]  /*0740*/  BSYNC.RECONVERGENT B0 ;  /* 0x0000000000007941 */ /* 0x002fea0003800200 */
.L_x_9:
[----:B------:R-:W1:Y:S01]  /*0750*/  SHFL.IDX PT, R2, R85, RZ, 0x1f ;  /* 0x00001fff55027589 */ /* 0x000e6200000e0000 */
[----:B------:R-:W-:Y:S01]  /*0760*/  NOP ;  /* 0x0000000000007918 */ /* 0x000fe20000000000 */
[----:B-1----:R-:W-:-:S13]  /*0770*/  ISETP.NE.AND P0, PT, R2, 0x1, PT ;  /* 0x000000010200780c */ /* 0x002fda0003f05270 */
[----:B------:R-:W-:Y:S05]  /*0780*/  @P0 BRA `(.L_x_11) ;  /* 0x0000000000480947 */ /* 0x000fea0003800000 */
        /* <DEDUP_REMOVED lines=9> */
[----:B------:R-:W-:Y:S01]  /*0820*/  USHF.L.U32 UR6, UR6, 0x1, URZ ;  /* 0x0000000106067899 */ /* 0x000fe200080006ff */
[----:B------:R-:W-:Y:S01]  /*0830*/  ELECT P0, URZ, PT ;  /* 0x0000000000ff782f */ /* 0x000fe20003800000 */
[----:B-1----:R-:W-:Y:S01]  /*0840*/  ULEA UR4, UR4, UR5, 0x18 ;  /* 0x0000000504047291 */ /* 0x002fe2000f8ec0ff */
[----:B------:R-:W1:Y:S11]  /*0850*/  FENCE.VIEW.ASYNC.S ;  /* 0x00000000000073c6 */ /* 0x000e760000000000 */
[----:B-1----:R1:W1:Y:S01]  /*0860*/  SYNCS.EXCH.64 URZ, [UR4+0x80], UR8 ;  /* 0x0000800804ff75b2 */ /* 0x0022620008000100 */
[----:B------:R1:W1:Y:S01]  /*0870*/  SYNCS.EXCH.64 URZ, [UR4+0x90], UR6 ;  /* 0x0000900604ff75b2 */ /* 0x0002620008000100 */
[----:B------:R1:W1:Y:S01]  /*0880*/  SYNCS.EXCH.64 URZ, [UR4+0x88], UR8 ;  /* 0x0000880804ff75b2 */ /* 0x0002620008000100 */
[----:B------:R1:W1:Y:S01]  /*0890*/  SYNCS.EXCH.64 URZ, [UR4+0x98], UR6 ;  /* 0x0000980604ff75b2 */ /* 0x0002620008000100 */
[----:B------:R-:W-:Y:S01]  /*08a0*/  NOP ;  /* 0x0000000000007918 */ /* 0x000fe20000000000 */
.L_x_11:
[----:B------:R-:W2:Y:S01]  /*08b0*/  SHFL.IDX PT, R2, R85, RZ, 0x1f ;  /* 0x00001fff55027589 */ /* 0x000ea200000e0000 */
[----:B------:R-:W-:Y:S01]  /*08c0*/  NOP ;  /* 0x0000000000007918 */ /* 0x000fe20000000000 */
[----:B--2---:R-:W-:-:S13]  /*08d0*/  ISETP.NE.AND P0, PT, R2, 0x3, PT ;  /* 0x000000030200780c */ /* 0x004fda0003f05270 */
[----:B------:R-:W-:Y:S05]  /*08e0*/  @P0 BRA `(.L_x_12) ;  /* 0x0000000000300947 */ /* 0x000fea0003800000 */
[----:B-1----:R-:W1:Y:S01]  /*08f0*/  S2UR UR6, SR_CgaCtaId ;  /* 0x00000000000679c3 */ /* 0x002e620000008800 */
[----:B------:R-:W-:Y:S01]  /*0900*/  UMOV UR4, 0x400 ;  /* 0x0000040000047882 */ /* 0x000fe20000000000 */
[----:B------:R-:W-:Y:S01]  /*0910*/  UMOV UR5, 0x20 ;  /* 0x0000002000057882 */ /* 0x000fe20000000000 */
[----:B------:R-:W-:Y:S01]  /*0920*/  ELECT P0, URZ, PT ;  /* 0x0000000000ff782f */ /* 0x000fe20003800000 */
[----:B-1----:R-:W-:Y:S02]  /*0930*/  ULEA UR6, UR6, UR4, 0x18 ;  /* 0x0000000406067291 */ /* 0x002fe4000f8ec0ff */
[----:B------:R-:W-:-:S04]  /*0940*/  UIADD3 UR4, UPT, UPT, -UR5, 0x100000, URZ ;  /* 0x0010000005047890 */ /* 0x000fc8000fffe1ff */
[----:B------:R-:W-:Y:S02]  /*0950*/  USHF.L.U32 UR5, UR4, 0xb, URZ ;  /* 0x0000000b04057899 */ /* 0x000fe400080006ff */
[----:B------:R-:W-:Y:S01]  /*0960*/  USHF.L.U32 UR4, UR4, 0x1, URZ ;  /* 0x0000000104047899 */ /* 0x000fe200080006ff */
[----:B------:R-:W1:Y:S11]  /*0970*/  FENCE.VIEW.ASYNC.S ;  /* 0x00000000000073c6 */ /* 0x000e760000000000 */
[----:B-1----:R2:W1:Y:S01]  /*0980*/  SYNCS.EXCH.64 URZ, [UR6+0xa0], UR4 ;  /* 0x0000a00406ff75b2 */ /* 0x0024620008000100 */
[----:B------:R2:W1:Y:S02]  /*0990*/  SYNCS.EXCH.64 URZ, [UR6+0xa8], UR4 ;  /* 0x0000a80406ff75b2 */ /* 0x0004640008000100 */
[----:B--2---:R-:W-:Y:S01]  /*09a0*/  NOP ;  /* 0x0000000000007918 */ /* 0x004fe20000000000 */
.L_x_12:
[----:B------:R-:W2:Y:S01]  /*09b0*/  SHFL.IDX PT, R2, R85, RZ, 0x1f ;  /* 0x00001fff55027589 */ /* 0x000ea200000e0000 */
[----:B------:R-:W-:Y:S01]  /*09c0*/  NOP ;  /* 0x0000000000007918 */ /* 0x000fe20000000000 */
[----:B--2---:R-:W-:-:S13]  /*09d0*/  ISETP.NE.AND P0, PT, R2, 0x4, PT ;  /* 0x000000040200780c */ /* 0x004fda0003f05270 */
[----:B------:R-:W-:Y:S05]  /*09e0*/  @P0 BRA `(.L_x_13) ;  /* 0x00000000004c0947 */ /* 0x000fea0003800000 */
[----:B-1----:R-:W1:Y:S01]  /*09f0*/  S2UR UR6, SR_CgaCtaId ;  /* 0x00000000000679c3 */ /* 0x002e620000008800 */
[----:B------:R-:W-:Y:S01]  /*0a00*/  UMOV UR4, 0x3a0 ;  /* 0x000003a000047882 */ /* 0x000fe20000000000 */
[----:B------:R-:W-:Y:S01]  /*0a10*/  UMOV UR5, 0x400 ;  /* 0x0000040000057882 */ /* 0x000fe20000000000 */
[----:B------:R-:W-:Y:S01]  /*0a20*/  USEL UR4, UR4, 0x320, UP3 ;  /* 0x0000032004047887 */ /* 0x000fe20009800000 */
[----:B------:R-:W-:Y:S01]  /*0a30*/  UMOV UR8, 0x1 ;  /* 0x0000000100087882 */ /* 0x000fe20000000000 */
[----:B------:R-:W-:Y:S01]  /*0a40*/  ELECT P0, URZ, PT ;  /* 0x0000000000ff782f */ /* 0x000fe20003800000 */
[----:B------:R-:W-:-:S04]  /*0a50*/  UIADD3 UR8, UPT, UPT, -UR8, 0x100000, URZ ;  /* 0x0010000008087890 */ /* 0x000fc8000fffe1ff */
[----:B------:R-:W-:Y:S02]  /*0a60*/  USHF.L.U32 UR9, UR8, 0xb, URZ ;  /* 0x0000000b08097899 */ /* 0x000fe400080006ff */
[----:B------:R-:W-:Y:S02]  /*0a70*/  USHF.L.U32 UR8, UR8, 0x1, URZ ;  /* 0x0000000108087899 */ /* 0x000fe400080006ff */
[----:B-1----:R-:W-:Y:S02]  /*0a80*/  ULEA UR6, UR6, UR5, 0x18 ;  /* 0x0000000506067291 */ /* 0x002fe4000f8ec0ff */
[----:B------:R-:W-:-:S04]  /*0a90*/  UIADD3 UR4, UPT, UPT, -UR4, 0x100000, URZ ;  /* 0x0010000004047890 */ /* 0x000fc8000fffe1ff */
[----:B------:R-:W-:Y:S02]  /*0aa0*/  USHF.L.U32 UR5, UR4, 0xb, URZ ;  /* 0x0000000b04057899 */ /* 0x000fe400080006ff */
[----:B------:R-:W-:Y:S01]  /*0ab0*/  USHF.L.U32 UR4, UR4, 0x1, URZ ;  /* 0x0000000104047899 */ /* 0x000fe200080006ff */
[----:B------:R-:W1:Y:S03]  /*0ac0*/  FENCE.VIEW.ASYNC.S ;  /* 0x00000000000073c6 */ /* 0x000e660000000000 */
[----:B-1----:R2:W1:Y:S08]  /*0ad0*/  SYNCS.EXCH.64 URZ, [UR6+0xb0], UR8 ;  /* 0x0000b00806ff75b2 */ /* 0x0024700008000100 */
[----:B------:R2:W1:Y:S01]  /*0ae0*/  SYNCS.EXCH.64 URZ, [UR6+0xc0], UR4 ;  /* 0x0000c00406ff75b2 */ /* 0x0004620008000100 */
[----:B------:R2:W1:Y:S01]  /*0af0*/  SYNCS.EXCH.64 URZ, [UR6+0xb8], UR8 ;  /* 0x0000b80806ff75b2 */ /* 0x0004620008000100 */
[----:B------:R2:W1:Y:S02]  /*0b00*/  SYNCS.EXCH.64 URZ, [UR6+0xc8], UR4 ;  /* 0x0000c80406ff75b2 */ /* 0x0004640008000100 */
[----:B--2---:R-:W-:Y:S01]  /*0b10*/  NOP ;  /* 0x0000000000007918 */ /* 0x004fe20000000000 */
.L_x_13:
[----:B------:R-:W2:Y:S01]  /*0b20*/  SHFL.IDX PT, R2, R85, RZ, 0x1f ;  /* 0x00001fff55027589 */ /* 0x000ea200000e0000 */
[----:B------:R-:W-:Y:S01]  /*0b30*/  NOP ;  /* 0x0000000000007918 */ /* 0x000fe20000000000 */
[----:B--2---:R-:W-:-:S13]  /*0b40*/  ISETP.NE.AND P0, PT, R2, 0x5, PT ;  /* 0x000000050200780c */ /* 0x004fda0003f05270 */
[----:B------:R-:W-:Y:S05]  /*0b50*/  @P0 BRA `(.L_x_14) ;  /* 0x0000000000580947 */ /* 0x000fea0003800000 */
[----:B-1----:R-:W1:Y:S01]  /*0b60*/  S2UR UR4, SR_CgaCtaId ;  /* 0x00000000000479c3 */ /* 0x002e620000008800 */
        /* <DEDUP_REMOVED lines=16> */
[----:B------:R2:W1:Y:S01]  /*0c70*/  SYNCS.EXCH.64 URZ, [UR4+0xe0], UR8 ;  /* 0x0000e00804ff75b2 */ /* 0x0004620008000100 */
[----:B------:R2:W1:Y:S01]  /*0c80*/  SYNCS.EXCH.64 URZ, [UR4+0x100], UR6 ;  /* 0x0001000604ff75b2 */ /* 0x0004620008000100 */
[----:B------:R2:W1:Y:S01]  /*0c90*/  SYNCS.EXCH.64 URZ, [UR4+0xe8], UR8 ;  /* 0x0000e80804ff75b2 */ /* 0x0004620008000100 */
[----:B------:R2:W1:Y:S02]  /*0ca0*/  SYNCS.EXCH.64 URZ, [UR4+0x108], UR6 ;  /* 0x0001080604ff75b2 */ /* 0x0004640008000100 */
[----:B--2---:R-:W-:Y:S01]  /*0cb0*/  NOP ;  /* 0x0000000000007918 */ /* 0x004fe20000000000 */
.L_x_14:
[----:B------:R-:W2:Y:S01]  /*0cc0*/  SHFL.IDX PT, R2, R85, RZ, 0x1f ;  /* 0x00001fff55027589 */ /* 0x000ea200000e0000 */
[----:B------:R-:W-:Y:S01]  /*0cd0*/  NOP ;  /* 0x0000000000007918 */ /* 0x000fe20000000000 */
[----:B--2---:R-:W-:-:S13]  /*0ce0*/  ISETP.NE.AND P0, PT, R2, 0x3, PT ;  /* 0x000000030200780c */ /* 0x004fda0003f05270 */
[----:B------:R-:W-:Y:S05]  /*0cf0*/  @P0 BRA `(.L_x_15) ;  /* 0x0000000000380947 */ /* 0x000fea0003800000 */
[----:B------:R-:W2:Y:S01]  /*0d00*/  S2UR UR5, SR_CgaCtaId ;  /* 0x00000000000579c3 */ /* 0x000ea20000008800 */
[----:B-1----:R-:W-:Y:S01]  /*0d10*/  UMOV UR4, 0x400 ;  /* 0x0000040000047882 */ /* 0x002fe20000000000 */
[----:B------:R-:W-:Y:S01]  /*0d20*/  UMOV UR6, 0x20 ;  /* 0x0000002000067882 */ /* 0x000fe20000000000 */
[----:B------:R-:W-:Y:S01]  /*0d30*/  ELECT P0, URZ, PT ;  /* 0x0000000000ff782f */ /* 0x000fe20003800000 */
[----:B------:R-:W-:-:S04]  /*0d40*/  UIADD3 UR6, UPT, UPT, -UR6, 0x100000, URZ ;  /* 0x0010000006067890 */ /* 0x000fc8000fffe1ff */
[----:B------:R-:W-:Y:S02]  /*0d50*/  USHF.L.U32 UR7, UR6, 0xb, URZ ;  /* 0x0000000b06077899 */ /* 0x000fe400080006ff */
[----:B------:R-:W-:Y:S02]  /*0d60*/  USHF.L.U32 UR6, UR6, 0x1, URZ ;  /* 0x0000000106067899 */ /* 0x000fe400080006ff */
[----:B--2---:R-:W-:Y:S01]  /*0d70*/  ULEA UR4, UR5, UR4, 0x18 ;  /* 0x0000000405047291 */ /* 0x004fe2000f8ec0ff */
[----:B------:R-:W1:Y:S11]  /*0d80*/  FENCE.VIEW.ASYNC.S ;  /* 0x00000000000073c6 */ /* 0x000e760000000000 */
[----:B-1----:R2:W1:Y:S01]  /*0d90*/  SYNCS.EXCH.64 URZ, [UR4+0x110], UR6 ;  /* 0x0001100604ff75b2 */ /* 0x0024620008000100 */
[----:B------:R2:W1:Y:S01]  /*0da0*/  SYNCS.EXCH.64 URZ, [UR4+0x120], UR6 ;  /* 0x0001200604ff75b2 */ /* 0x0004620008000100 */
[----:B------:R2:W1:Y:S01]  /*0db0*/  SYNCS.EXCH.64 URZ, [UR4+0x118], UR6 ;  /* 0x0001180604ff75b2 */ /* 0x0004620008000100 */
[----:B------:R2:W1:Y:S02]  /*0dc0*/  SYNCS.EXCH.64 URZ, [UR4+0x128], UR6 ;  /* 0x0001280604ff75b2 */ /* 0x0004640008000100 */
[----:B--2---:R-:W-:Y:S01]  /*0dd0*/  NOP ;  /* 0x0000000000007918 */ /* 0x004fe20000000000 */
.L_x_15:
[----:B-1----:R-:W1:Y:S01]  /*0de0*/  LDCU UR4, c[0x0][0x36c] ;  /* 0x00006d80ff0477ac */ /* 0x002e620008000800 */
[----:B------:R-:W-:Y:S01]  /*0df0*/  ISETP.NE.OR P3, PT, R0, 0x2, !P3 ;  /* 0x000000020000780c */ /* 0x000fe20005f65670 */
[----:B------:R-:W-:Y:S01]  /*0e00*/  NOP ;  /* 0x0000000000007918 */ /* 0x000fe20000000000 */
[----:B------:R-:W-:Y:S01]  /*0e10*/  LOP3.LUT R0, R93, 0x1f, RZ, 0xc0, !PT ;  /* 0x0000001f5d007812 */ /* 0x000fe200078ec0ff */
[----:B------:R-:W-:Y:S02]  /*0e20*/  UISETP.NE.AND UP4, UPT, UR17, URZ, UPT ;  /* 0x000000ff1100728c */ /* 0x000fe4000bf85270 */
[----:B-1----:R-:W-:-:S09]  /*0e30*/  UISETP.EQ.U32.AND UP5, UPT, UR4, 0x1, UPT ;  /* 0x000000010400788c */ /* 0x002fd2000bfa2070 */
[----:B------:R-:W-:Y:S05]  /*0e40*/  BRA.U !UP5, `(.L_x_16) ;  /* 0x000000010d087547 */ /* 0x000fea000b800000 */
[----:B---34-:R-:W-:Y:S01]  /*0e50*/  UCGABAR_ARV ;  /* 0x00000000000079c7 */ /* 0x018fe20008000000 */
[----:B------:R-:W-:Y:S05]  /*0e60*/  BRA `(.L_x_17) ;  /* 0x0000000000047947 */ /* 0x000fea0003800000 */
.L_x_16:
[----:B---34-:R-:W-:Y:S01]  /*0e70*/  NOP ;  /* 0x0000000000007918 */ /* 0x018fe20000000000 */
.L_x_17:
[----:B------:R-:W1:Y:S01]  /*0e80*/  S2UR UR7, SR_CTAID.X ;  /* 0x00000000000779c3 */ /* 0x000e620000002500 */
[----:B------:R-:W-:-:S05]  /*0e90*/  CS2R.32 R3, SR_CgaSize ;  /* 0x0000000000037805 */ /* 0x000fca0000008a00 */
[----:B------:R-:W-:-:S05]  /*0ea0*/  IMAD R3, R3, -0xa0, RZ ;  /* 0xffffff6003037824 */ /* 0x000fca00078e02ff */
[----:B------:R-:W-:-:S14]  /*0eb0*/  R2UR UR5, R3 ;  /* 0x00000000030572ca */ /* 0x000fdc00000e0000 */
[----:B------:R-:W2:Y:S01]  /*0ec0*/  LDCU UR5, c[0x0][UR5+0x2b0] ;  /* 0x00005600050577ac */ /* 0x000ea20008000800 */
[----:B------:R-:W-:-:S05]  /*0ed0*/  CS2R.32 R3, SR_CgaSize ;  /* 0x0000000000037805 */ /* 0x000fca0000008a00 */
[----:B------:R-:W-:-:S05]  /*0ee0*/  IMAD R3, R3, -0xa0, RZ ;  /* 0xffffff6003037824 */ /* 0x000fca00078e02ff */
[----:B------:R-:W-:-:S14]  /*0ef0*/  R2UR UR4, R3 ;  /* 0x00000000030472ca */ /* 0x000fdc00000e0000 */
[----:B------:R-:W3:Y:S01]  /*0f00*/  LDCU UR4, c[0x0][UR4+0x2b4] ;  /* 0x00005680040477ac */ /* 0x000ee20008000800 */
[----:B------:R-:W4:Y:S01]  /*0f10*/  S2UR UR8, SR_CTAID.Y ;  /* 0x00000000000879c3 */ /* 0x000f220000002600 */
[----:B------:R-:W3:Y:S01]  /*0f20*/  LDCU UR21, c[0x0][0xb24] ;  /* 0x00016480ff1577ac */ /* 0x000ee20008000800 */
[----:B------:R-:W-:-:S05]  /*0f30*/  CS2R.32 R3, SR_CgaSize ;  /* 0x0000000000037805 */ /* 0x000fca0000008a00 */
[----:B------:R-:W-:-:S05]  /*0f40*/  IMAD R3, R3, -0xa0, RZ ;  /* 0xffffff6003037824 */ /* 0x000fca00078e02ff */
[----:B------:R-:W-:-:S14]  /*0f50*/  R2UR UR62, R3 ;  /* 0x00000000033e72ca */ /* 0x000fdc00000e0000 */
[----:B------:R-:W4:Y:S01]  /*0f60*/  LDCU UR62, c[0x0][UR62+0x2a0] ;  /* 0x000054003e3e77ac */ /* 0x000f220008000800 */
[----:B------:R-:W4:Y:S01]  /*0f70*/  S2UR UR9, SR_CgaCtaId ;  /* 0x00000000000979c3 */ /* 0x000f220000008800 */
[----:B------:R-:W-:-:S05]  /*0f80*/  CS2R.32 R3, SR_CgaSize ;  /* 0x0000000000037805 */ /* 0x000fca0000008a00 */
[----:B------:R-:W-:-:S05]  /*0f90*/  IMAD R3, R3, -0xa0, RZ ;  /* 0xffffff6003037824 */ /* 0x000fca00078e02ff */
[----:B------:R-:W-:-:S14]  /*0fa0*/  R2UR UR59, R3 ;  /* 0x00000000033b72ca */ /* 0x000fdc00000e0000 */
[----:B------:R-:W4:Y:S01]  /*0fb0*/  LDCU UR59, c[0x0][UR59+0x2a4] ;  /* 0x000054803b3b77ac */ /* 0x000f220008000800 */
[----:B------:R-:W4:Y:S01]  /*0fc0*/  LDCU UR42, c[0x0][0xb24] ;  /* 0x00016480ff2a77ac */ /* 0x000f220008000800 */
[----:B-1----:R-:W-:Y:S01]  /*0fd0*/  I2FP.F32.U32 R3, UR7 ;  /* 0x0000000700037c45 */ /* 0x002fe20008201000 */
[----:B------:R-:W1:Y:S01]  /*0fe0*/  S2UR UR36, SR_CTAID.Z ;  /* 0x00000000002479c3 */ /* 0x000e620000002700 */
[----:B------:R-:W1:Y:S03]  /*0ff0*/  LDCU UR27, c[0x0][0xb30] ;  /* 0x00016600ff1b77ac */ /* 0x000e660008000800 */
[----:B--2---:R-:W-:Y:S01]  /*1000*/  FMUL R3, R3, UR5 ;  /* 0x0000000503037c20 */ /* 0x004fe20008400000 */
[----:B---3--:R-:W-:Y:S01]  /*1010*/  UISETP.GE.AND UP2, UPT, UR21, 0x1, UPT ;  /* 0x000000011500788c */ /* 0x008fe2000bf46270 */
[----:B----4-:R-:W-:Y:S01]  /*1020*/  I2FP.F32.U32 R2, UR8 ;  /* 0x0000000800027c45 */ /* 0x010fe20008201000 */
[----:B------:R-:W-:Y:S01]  /*1030*/  UMOV UR16, UR7 ;  /* 0x0000000700107c82 */ /* 0x000fe20008000000 */
[----:B------:R-:W-:-:S02]  /*1040*/  UMOV UR20, UR8 ;  /* 0x0000000800147c82 */ /* 0x000fc40008000000 */
[----:B------:R-:W2:Y:S01]  /*1050*/  F2I.U32.TRUNC.NTZ R3, R3 ;  /* 0x0000000300037305 */ /* 0x000ea2000020f000 */
[----:B------:R-:W-:Y:S01]  /*1060*/  FMUL R2, R2, UR4 ;  /* 0x0000000402027c20 */ /* 0x000fe20008400000 */
[----:B------:R-:W-:-:S06]  /*1070*/  USHF.L.U32 UR28, UR9, 0xb, URZ ;  /* 0x0000000b091c7899 */ /* 0x000fcc00080006ff */
[----:B------:R-:W3:Y:S01]  /*1080*/  F2I.U32.TRUNC.NTZ R2, R2 ;  /* 0x0000000200027305 */ /* 0x000ee2000020f000 */
[----:B--2---:R-:W-:Y:S02]  /*1090*/  R2UR UR4, R3 ;  /* 0x00000000030472ca */ /* 0x004fe400000e0000 */
[----:B---3--:R-:W-:Y:S02]  /*10a0*/  R2UR UR6, R2 ;  /* 0x00000000020672ca */ /* 0x008fe400000e0000 */
[----:B------:R-:W-:-:S09]  /*10b0*/  PRMT R2, RZ, 0x7610, R2 ;  /* 0x00007610ff027816 */ /* 0x000fd20000000002 */
[----:B------:R-:W-:-:S04]  /*10c0*/  UIADD3 UR5, UPT, UPT, -UR4, URZ, URZ ;  /* 0x000000ff04057290 */ /* 0x000fc8000fffe1ff */
[----:B------:R-:W-:Y:S02]  /*10d0*/  UIMAD UR62, UR62, UR5, UR7 ;  /* 0x000000053e3e72a4 */ /* 0x000fe4000f8e0207 */
[----:B------:R-:W-:-:S04]  /*10e0*/  UIADD3 UR4, UPT, UPT, -UR6, URZ, URZ ;  /* 0x000000ff06047290 */ /* 0x000fc8000fffe1ff */
[----:B------:R-:W-:Y:S01]  /*10f0*/  UIMAD UR59, UR59, UR4, UR8 ;  /* 0x000000043b3b72a4 */ /* 0x000fe2000f8e0208 */
[----:B-1----:R-:W-:Y:S11]  /*1100*/  BRA.U UP4, `(.L_x_18) ;  /* 0x0000000104407547 */ /* 0x002ff6000b800000 */
[----:B------:R-:W-:Y:S02]  /*1110*/  UISETP.NE.AND UP0, UPT, UR59, URZ, UPT ;  /* 0x000000ff3b00728c */ /* 0x000fe4000bf05270 */
[----:B------:R-:W-:Y:S02]  /*1120*/  UISETP.NE.AND UP1, UPT, UR59, 0x1, UPT ;  /* 0x000000013b00788c */ /* 0x000fe4000bf25270 */
[----:B------:R-:W-:Y:S02]  /*1130*/  UISETP.EQ.OR UP0, UPT, UR62, URZ, !UP0 ;  /* 0x000000ff3e00728c */ /* 0x000fe4000c702670 */
[----:B------:R-:W-:Y:S02]  /*1140*/  USEL UR5, URZ, 0x2, UP1 ;  /* 0x00000002ff057887 */ /* 0x000fe40008800000 */
[----:B------:R-:W-:Y:S02]  /*1150*/  USEL UR8, URZ, 0x1, !UP0 ;  /* 0x00000001ff087887 */ /* 0x000fe4000c000000 */
[----:B------:R-:W-:-:S02]  /*1160*/  UISETP.NE.AND UP0, UPT, UR59, 0x2, UPT ;  /* 0x000000023b00788c */ /* 0x000fc4000bf05270 */
[----:B------:R-:W-:Y:S02]  /*1170*/  UISETP.NE.AND UP1, UPT, UR59, 0x3, UPT ;  /* 0x000000033b00788c */ /* 0x000fe4000bf25270 */
[----:B------:R-:W-:Y:S02]  /*1180*/  USEL UR4, URZ, 0x4, UP0 ;  /* 0x00000004ff047887 */ /* 0x000fe40008000000 */
[----:B------:R-:W-:Y:S02]  /*1190*/  UISETP.NE.AND UP0, UPT, UR62, URZ, UPT ;  /* 0x000000ff3e00728c */ /* 0x000fe4000bf05270 */
[----:B------:R-:W-:Y:S02]  /*11a0*/  USEL UR6, URZ, 0x8, UP1 ;  /* 0x00000008ff067887 */ /* 0x000fe40008800000 */
[----:B------:R-:W-:Y:S02]  /*11b0*/  USEL UR7, UR5, 0x2, UP0 ;  /* 0x0000000205077887 */ /* 0x000fe40008000000 */
[----:B------:R-:W-:-:S02]  /*11c0*/  USEL UR4, UR4, 0x4, UP0 ;  /* 0x0000000404047887 */ /* 0x000fc40008000000 */
[----:B------:R-:W-:Y:S02]  /*11d0*/  USEL UR5, UR6, 0x8, UP0 ;  /* 0x0000000806057887 */ /* 0x000fe40008000000 */
[----:B------:R-:W-:-:S04]  /*11e0*/  UIADD3 UR4, UPT, UPT, UR4, UR7, UR8 ;  /* 0x0000000704047290 */ /* 0x000fc8000fffe008 */
[----:B------:R-:W-:-:S06]  /*11f0*/  UIADD3 UR4, UPT, UPT, UR4, UR5, URZ ;  /* 0x0000000504047290 */ /* 0x000fcc000fffe0ff */
[----:B------:R-:W-:Y:S02]  /*1200*/  MOV R2, UR4 ;  /* 0x0000000400027c02 */ /* 0x000fe40008000f00 */
.L_x_18:
[----:B------:R-:W-:Y:S05]  /*1210*/  BRA.U !UP2, `(.L_x_19) ;  /* 0x000000010ad47547 */ /* 0x000fea000b800000 */
[----:B------:R-:W1:Y:S01]  /*1220*/  LDCU.128 UR12, c[0x0][0xb10] ;  /* 0x00016200ff0c77ac */ /* 0x000e620008000c00 */
[----:B------:R-:W2:Y:S01]  /*1230*/  LDCU UR6, c[0x0][0x370] ;  /* 0x00006e00ff0677ac */ /* 0x000ea20008000800 */
[----:B------:R-:W3:Y:S01]  /*1240*/  LDCU UR5, c[0x0][0x374] ;  /* 0x00006e80ff0577ac */ /* 0x000ee20008000800 */
[----:B------:R-:W4:Y:S01]  /*1250*/  LDCU UR26, c[0x0][0xb0c] ;  /* 0x00016180ff1a77ac */ /* 0x000f220008000800 */
[----:B------:R-:W4:Y:S01]  /*1260*/  LDCU UR4, c[0x0][0xb20] ;  /* 0x00016400ff0477ac */ /* 0x000f220008000800 */
[----:B------:R-:W4:Y:S01]  /*1270*/  LDCU.64 UR8, c[0x0][0xb28] ;  /* 0x00016500ff0877ac */ /* 0x000f220008000a00 */
[----:B-1----:R-:W-:Y:S02]  /*1280*/  UISETP.NE.AND UP0, UPT, UR14, 0x1, UPT ;  /* 0x000000010e00788c */ /* 0x002fe4000bf05270 */
[----:B---3--:R-:W-:Y:S02]  /*1290*/  UIMAD.WIDE.U32 UR10, UR5, UR15, URZ ;  /* 0x0000000f050a72a5 */ /* 0x008fe4000f8e00ff */
[----:B--2---:R-:W-:-:S02]  /*12a0*/  UIMAD.WIDE.U32 UR22, UR6, UR12, URZ ;  /* 0x0000000c061672a5 */ /* 0x004fc4000f8e00ff */
[----:B----4-:R-:W-:Y:S02]  /*12b0*/  UISETP.NE.AND UP1, UPT, UR26, 0x1, UPT ;  /* 0x000000011a00788c */ /* 0x010fe4000bf25270 */
[----:B------:R-:W-:Y:S01]  /*12c0*/  UISETP.NE.AND UP2, UPT, UR21, 0x1, UPT ;  /* 0x000000011500788c */ /* 0x000fe2000bf45270 */
[----:B------:R-:W-:Y:S02]  /*12d0*/  UMOV UR10, UR11 ;  /* 0x0000000b000a7c82 */ /* 0x000fe40008000000 */
[----:B------:R-:W-:Y:S01]  /*12e0*/  UMOV UR22, UR23 ;  /* 0x0000001700167c82 */ /* 0x000fe20008000000 */
[----:B------:R-:W-:Y:S02]  /*12f0*/  @UP0 USHF.R.U32.HI UR5, URZ, UR4, UR10 ;  /* 0x00000004ff050299 */ /* 0x000fe4000801160a */
[----:B------:R-:W-:Y:S02]  /*1300*/  UIMAD.WIDE.U32 UR24, UR20, UR15, URZ ;  /* 0x0000000f141872a5 */ /* 0x000fe4000f8e00ff */
[----:B------:R-:W-:-:S02]  /*1310*/  UIMAD.WIDE.U32 UR10, UR5, UR8, URZ ;  /* 0x00000008050a72a5 */ /* 0x000fc4000f8e00ff */
[----:B------:R-:W-:Y:S02]  /*1320*/  @UP1 USHF.R.U32.HI UR6, URZ, UR13, UR22 ;  /* 0x0000000dff061299 */ /* 0x000fe40008011616 */
[----:B------:R-:W-:Y:S02]  /*1330*/  UIMAD.WIDE.U32 UR18, UR16, UR12, URZ ;  /* 0x0000000c101272a5 */ /* 0x000fe4000f8e00ff */
[----:B------:R-:W-:Y:S01]  /*1340*/  UIMAD.WIDE.U32 UR22, UR6, UR8, URZ ;  /* 0x00000008061672a5 */ /* 0x000fe2000f8e00ff */
[----:B------:R-:W-:Y:S01]  /*1350*/  UMOV UR24, UR25 ;  /* 0x0000001900187c82 */ /* 0x000fe20008000000 */
[----:B------:R-:W-:Y:S01]  /*1360*/  UMOV UR10, UR11 ;  /* 0x0000000b000a7c82 */ /* 0x000fe20008000000 */
[----:B------:R-:W-:Y:S02]  /*1370*/  USHF.R.U32.HI UR24, URZ, UR4, UR24 ;  /* 0x00000004ff187299 */ /* 0x000fe40008011618 */
[----:B------:R-:W-:Y:S02]  /*1380*/  @UP2 USHF.R.U32.HI UR5, URZ, UR9, UR10 ;  /* 0x00000009ff052299 */ /* 0x000fe4000801160a */
[----:B------:R-:W-:Y:S01]  /*1390*/  UMOV UR7, UR23 ;  /* 0x0000001700077c82 */ /* 0x000fe20008000000 */
[----:B------:R-:W-:Y:S01]  /*13a0*/  UMOV UR18, UR19 ;  /* 0x0000001300127c82 */ /* 0x000fe20008000000 */
[----:B------:R-:W-:-:S02]  /*13b0*/  @UP2 USHF.R.U32.HI UR6, URZ, UR9, UR7 ;  /* 0x00000009ff062299 */ /* 0x000fc40008011607 */
[----:B------:R-:W-:Y:S02]  /*13c0*/  USHF.R.U32.HI UR13, URZ, UR13, UR18 ;  /* 0x0000000dff0d7299 */ /* 0x000fe40008011612 */
[----:B------:R-:W-:Y:S02]  /*13d0*/  USEL UR4, UR20, UR24, !UP0 ;  /* 0x0000001814047287 */ /* 0x000fe4000c000000 */
[----:B------:R-:W-:Y:S02]  /*13e0*/  UIMAD UR7, UR5, UR21, URZ ;  /* 0x00000015050772a4 */ /* 0x000fe4000f8e02ff */
[----:B------:R-:W-:Y:S02]  /*13f0*/  USEL UR5, UR16, UR13, !UP1 ;  /* 0x0000000d10057287 */ /* 0x000fe4000c800000 */
[----:B------:R-:W-:Y:S02]  /*1400*/  UIMAD UR12, UR6, UR21, URZ ;  /* 0x00000015060c72a4 */ /* 0x000fe4000f8e02ff */
[----:B------:R-:W-:-:S02]  /*1410*/  UISETP.GE.AND UP0, UPT, UR4, UR7, UPT ;  /* 0x000000070400728c */ /* 0x000fc4000bf06270 */
[----:B------:R-:W-:Y:S02]  /*1420*/  UIMAD.WIDE.U32 UR10, UR4, UR8, URZ ;  /* 0x00000008040a72a5 */ /* 0x000fe4000f8e00ff */
[----:B------:R-:W-:Y:S02]  /*1430*/  UISETP.GE.OR UP0, UPT, UR5, UR12, UP0 ;  /* 0x0000000c0500728c */ /* 0x000fe40008706670 */
[----:B------:R-:W-:Y:S02]  /*1440*/  UIMAD.WIDE.U32 UR12, UR5, UR8, URZ ;  /* 0x00000008050c72a5 */ /* 0x000fe4000f8e00ff */
[----:B------:R-:W-:Y:S01]  /*1450*/  UIADD3 UR10, UPT, UPT, -UR4, URZ, URZ ;  /* 0x000000ff040a7290 */ /* 0x000fe2000fffe1ff */
[----:B------:R-:W-:Y:S01]  /*1460*/  UMOV UR8, UR11 ;  /* 0x0000000b00087c82 */ /* 0x000fe20008000000 */
[----:B------:R-:W-:Y:S02]  /*1470*/  UIADD3 UR11, UPT, UPT, -UR5, URZ, URZ ;  /* 0x000000ff050b7290 */ /* 0x000fe4000fffe1ff */
[----:B------:R-:W-:-:S03]  /*1480*/  USHF.R.U32.HI UR8, URZ, UR9, UR8 ;  /* 0x00000009ff087299 */ /* 0x000fc60008011608 */
[----:B------:R-:W-:Y:S01]  /*1490*/  @!UP0 UMOV UR7, UR13 ;  /* 0x0000000d00078c82 */ /* 0x000fe20008000000 */
[----:B------:R-:W-:Y:S02]  /*14a0*/  UIMAD UR20, UR14, UR10, UR20 ;  /* 0x0000000a0e1472a4 */ /* 0x000fe4000f8e0214 */
[----:B------:R-:W-:Y:S02]  /*14b0*/  USEL UR8, UR4, UR8, !UP2 ;  /* 0x0000000804087287 */ /* 0x000fe4000d000000 */
[----:B------:R-:W-:Y:S02]  /*14c0*/  @!UP0 USHF.R.U32.HI UR7, URZ, UR9, UR7 ;  /* 0x00000009ff078299 */ /* 0x000fe40008011607 */
[----:B------:R-:W-:Y:S02]  /*14d0*/  UIADD3 UR9, UPT, UPT, -UR8, URZ, URZ ;  /* 0x000000ff08097290 */ /* 0x000fe4000fffe1ff */
[----:B------:R-:W-:Y:S02]  /*14e0*/  @!UP0 USEL UR7, UR5, UR7, !UP2 ;  /* 0x0000000705078287 */ /* 0x000fe4000d000000 */
[----:B------:R-:W-:-:S02]  /*14f0*/  UIMAD UR9, UR21, UR9, UR4 ;  /* 0x00000009150972a4 */ /* 0x000fc4000f8e0204 */
[----:B------:R-:W-:Y:S02]  /*1500*/  @!UP0 UIADD3 UR8, UPT, UPT, UR8, -UR7, URZ ;  /* 0x8000000708088290 */ /* 0x000fe4000fffe0ff */
[----:B------:R-:W-:Y:S02]  /*1510*/  @!UP0 UIMAD UR6, UR9, UR6, UR7 ;  /* 0x00000006090682a4 */ /* 0x000fe4000f8e0207 */
[----:B------:R-:W-:Y:S02]  /*1520*/  @!UP0 UIMAD UR4, UR8, UR21, UR5 ;  /* 0x00000015080482a4 */ /* 0x000fe4000f8e0205 */
[----:B------:R-:W-:Y:S02]  /*1530*/  UIMAD UR16, UR26, UR11, UR16 ;  /* 0x0000000b1a1072a4 */ /* 0x000fe4000f8e0210 */
[----:B------:R-:W-:Y:S01]  /*1540*/  UIMAD UR20, UR4, UR14, UR20 ;  /* 0x0000000e041472a4 */ /* 0x000fe2000f8e0214 */
[----:B------:R-:W-:Y:S02]  /*1550*/  @!UP0 UMOV UR5, UR6 ;  /* 0x0000000600058c82 */ /* 0x000fe40008000000 */
[----:B------:R-:W-:-:S12]  /*1560*/  UIMAD UR16, UR5, UR26, UR16 ;  /* 0x0000001a051072a4 */ /* 0x000fd8000f8e0210 */
.L_x_19:
[----:B------:R-:W-:Y:S02]  /*1570*/  UISETP.NE.AND UP1, UPT, UR27, 0x1, UPT ;  /* 0x000000011b00788c */ /* 0x000fe4000bf25270 */
[----:B------:R-:W-:Y:S02]  /*1580*/  UISETP.NE.AND UP0, UPT, UR17, 0x2, UPT ;  /* 0x000000021100788c */ /* 0x000fe4000bf05270 */
[----:B------:R-:W-:-:S05]  /*1590*/  ULOP3.LUT UR28, UR28, 0x1800, URZ, 0xc0, !UPT ;  /* 0x000018001c1c7892 */ /* 0x000fca000f8ec0ff */
[----:B------:R-:W-:Y:S07]  /*15a0*/  BRA.U UP1, `(.L_x_20) ;  /* 0x0000000101447547 */ /* 0x000fee000b800000 */
[----:B------:R-:W1:Y:S01]  /*15b0*/  LDCU.128 UR8, c[0x0][0xb10] ;  /* 0x00016200ff0877ac */ /* 0x000e620008000c00 */
[----:B------:R-:W2:Y:S01]  /*15c0*/  LDCU UR12, c[0x0][0xb0c] ;  /* 0x00016180ff0c77ac */ /* 0x000ea20008000800 */
[----:B------:R-:W3:Y:S01]  /*15d0*/  LDCU UR13, c[0x0][0xb20] ;  /* 0x00016400ff0d77ac */ /* 0x000ee20008000800 */
[----:B-1----:R-:W-:Y:S02]  /*15e0*/  UIMAD.WIDE.U32 UR6, UR16, UR8, URZ ;  /* 0x00000008100672a5 */ /* 0x002fe4000f8e00ff */
[----:B------:R-:W-:Y:S02]  /*15f0*/  UIMAD.WIDE.U32 UR4, UR20, UR11, URZ ;  /* 0x0000000b140472a5 */ /* 0x000fe4000f8e00ff */
[----:B--2---:R-:W-:Y:S02]  /*1600*/  UISETP.NE.AND UP2, UPT, UR12, 0x1, UPT ;  /* 0x000000010c00788c */ /* 0x004fe4000bf45270 */
[----:B------:R-:W-:Y:S01]  /*1610*/  UISETP.NE.AND UP1, UPT, UR10, 0x1, UPT ;  /* 0x000000010a00788c */ /* 0x000fe2000bf25270 */
[----:B------:R-:W-:-:S02]  /*1620*/  UMOV UR6, UR7 ;  /* 0x0000000700067c82 */ /* 0x000fc40008000000 */
[----:B------:R-:W-:Y:S01]  /*1630*/  UMOV UR4, UR5 ;  /* 0x0000000500047c82 */ /* 0x000fe20008000000 */
[----:B------:R-:W-:Y:S02]  /*1640*/  USHF.R.U32.HI UR6, URZ, UR9, UR6 ;  /* 0x00000009ff067299 */ /* 0x000fe40008011606 */
[----:B---3--:R-:W-:Y:S02]  /*1650*/  USHF.R.U32.HI UR4, URZ, UR13, UR4 ;  /* 0x0000000dff047299 */ /* 0x008fe40008011604 */
[----:B------:R-:W-:Y:S02]  /*1660*/  USEL UR5, UR16, UR6, !UP2 ;  /* 0x0000000610057287 */ /* 0x000fe4000d000000 */
[----:B------:R-:W-:-:S04]  /*1670*/  USEL UR4, UR20, UR4, !UP1 ;  /* 0x0000000414047287 */ /* 0x000fc8000c800000 */
[----:B------:R-:W-:Y:S02]  /*1680*/  UIADD3 UR6, UPT, UPT, UR5, -UR4, URZ ;  /* 0x8000000405067290 */ /* 0x000fe4000fffe0ff */
[----:B------:R-:W-:Y:S02]  /*1690*/  UIADD3 UR4, UPT, UPT, -UR5, UR4, URZ ;  /* 0x0000000405047290 */ /* 0x000fe4000fffe1ff */
[----:B------:R-:W-:Y:S02]  /*16a0*/  UIMAD UR20, UR6, UR10, UR20 ;  /* 0x0000000a061472a4 */ /* 0x000fe4000f8e0214 */
[----:B------:R-:W-:-:S12]  /*16b0*/  UIMAD UR16, UR4, UR12, UR16 ;  /* 0x0000000c041072a4 */ /* 0x000fd8000f8e0210 */
.L_x_20:
[----:B------:R-:W-:Y:S05]  /*16c0*/  BRA.U !UP5, `(.L_x_21) ;  /* 0x000000010d0c7547 */ /* 0x000fea000b800000 */
[----:B------:R-:W-:Y:S01]  /*16d0*/  UCGABAR_WAIT ;  /* 0x0000000000007dc7 */ /* 0x000fe20008000000 */
[----:B------:R-:W-:Y:S01]  /*16e0*/  CCTL.IVALL ;  /* 0x00000000ff00798f */ /* 0x000fe20002000000 */
[----:B------:R-:W-:Y:S05]  /*16f0*/  BRA `(.L_x_22) ;  /* 0x0000000000047947 */ /* 0x000fea0003800000 */
.L_x_21:
[----:B------:R-:W-:Y:S06]  /*1700*/  BAR.SYNC.DEFER_BLOCKING 0x0 ;  /* 0x0000000000007b1d */ /* 0x000fec0000010000 */
.L_x_22:
[----:B------:R-:W-:Y:S05]  /*1710*/  BRA.U UP0, `(.L_x_23) ;  /* 0x0000001500447547 */ /* 0x000fea000b800000 */
[----:B------:R-:W1:Y:S01]  /*1720*/  LDCU UR6, c[0x0][0x38c] ;  /* 0x00007180ff0677ac */ /* 0x000e620008000800 */
[----:B------:R-:W2:Y:S01]  /*1730*/  S2UR UR8, SR_CgaCtaId ;  /* 0x00000000000879c3 */ /* 0x000ea20000008800 */
[----:B------:R-:W-:Y:S01]  /*1740*/  PLOP3.LUT P1, PT, PT, PT, UP3, 0x80, 0x8 ;  /* 0x000000000008781c */ /* 0x000fe20003f2f038 */
[----:B------:R-:W-:Y:S01]  /*1750*/  IMAD.MOV.U32 R12, RZ, RZ, 0x1 ;  /* 0x00000001ff0c7424 */ /* 0x000fe200078e00ff */
[----:B------:R-:W-:Y:S01]  /*1760*/  UMOV UR7, 0x400 ;  /* 0x0000040000077882 */ /* 0x000fe20000000000 */
[----:B------:R-:W-:Y:S01]  /*1770*/  UISETP.NE.AND UP1, UPT, UR17, URZ, UPT ;  /* 0x000000ff1100728c */ /* 0x000fe2000bf25270 */
[----:B------:R-:W-:Y:S02]  /*1780*/  ISETP.EQ.OR P2, PT, R0, RZ, P3 ;  /* 0x000000ff0000720c */ /* 0x000fe40001f42670 */
[----:B------:R-:W-:Y:S02]  /*1790*/  CS2R R10, SRZ ;  /* 0x00000000000a7805 */ /* 0x000fe4000001ff00 */
[----:B------:R-:W-:Y:S01]  /*17a0*/  PLOP3.LUT P1, PT, P1, PT, PT, 0x8, 0x80 ;  /* 0x000000000080781c */ /* 0x000fe20000f2e170 */
[----:B------:R-:W-:Y:S01]  /*17b0*/  IMAD.MOV.U32 R9, RZ, RZ, RZ ;  /* 0x000000ffff097224 */ /* 0x000fe200078e00ff */
[----:B------:R-:W3:Y:S01]  /*17c0*/  LDCU UR40, c[0x0][0x370] ;  /* 0x00006e00ff2877ac */ /* 0x000ee20008000800 */
[----:B------:R-:W-:Y:S01]  /*17d0*/  IMAD.MOV.U32 R8, RZ, RZ, 0x1 ;  /* 0x00000001ff087424 */ /* 0x000fe200078e00ff */
[----:B------:R-:W4:Y:S01]  /*17e0*/  LDCU.64 UR26, c[0x0][0x348] ;  /* 0x00006900ff1a77ac */ /* 0x000f220008000a00 */
[----:B-1----:R-:W-:-:S02]  /*17f0*/  UIADD3 UR5, UPT, UPT, UR6, 0x7f, URZ ;  /* 0x0000007f06057890 */ /* 0x002fc4000fffe0ff */
[----:B------:R-:W-:Y:S02]  /*1800*/  USHF.R.U32.HI UR45, URZ, 0x7, UR28 ;  /* 0x00000007ff2d7899 */ /* 0x000fe4000801161c */
[----:B------:R-:W-:Y:S02]  /*1810*/  USHF.R.S32.HI UR4, URZ, 0x1f, UR5 ;  /* 0x0000001fff047899 */ /* 0x000fe40008011405 */
[----:B------:R-:W-:Y:S02]  /*1820*/  UIADD3 UR46, UPT, UPT, UR6, 0xfe, URZ ;  /* 0x000000fe062e7890 */ /* 0x000fe4000fffe0ff */
[----:B------:R-:W-:Y:S02]  /*1830*/  ULEA.HI UR4, UR4, UR5, URZ, 0x7 ;  /* 0x0000000504047291 */ /* 0x000fe4000f8f38ff */
[----:B--2---:R-:W-:Y:S02]  /*1840*/  ULEA UR7, UR8, UR7, 0x18 ;  /* 0x0000000708077291 */ /* 0x004fe4000f8ec0ff */
[----:B------:R-:W-:-:S02]  /*1850*/  USHF.R.S32.HI UR43, URZ, 0x7, UR4 ;  /* 0x00000007ff2b7899 */ /* 0x000fc40008011404 */
[----:B------:R-:W-:Y:S02]  /*1860*/  UIADD3 UR4, UPT, UPT, UR6, -0x1, URZ ;  /* 0xffffffff06047890 */ /* 0x000fe4000fffe0ff */
[----:B------:R-:W-:Y:S02]  /*1870*/  UISETP.LT.U32.AND UP0, UPT, UR43, 0x8, UPT ;  /* 0x000000082b00788c */ /* 0x000fe4000bf01070 */
[----:B------:R-:W-:Y:S02]  /*1880*/  UISETP.GE.U32.AND UP2, UPT, UR4, -0xff, UPT ;  /* 0xffffff010400788c */ /* 0x000fe4000bf46070 */
[----:B------:R-:W-:Y:S01]  /*1890*/  USEL UR41, UR43, 0x8, UP0 ;  /* 0x000000082b297887 */ /* 0x000fe20008000000 */
[----:B------:R-:W1:Y:S03]  /*18a0*/  LDCU UR39, c[0x0][0x374] ;  /* 0x00006e80ff2777ac */ /* 0x000e660008000800 */
[----:B------:R-:W-:-:S02]  /*18b0*/  UIADD3 UR21, UPT, UPT, UR41, -0x1, URZ ;  /* 0xffffffff29157890 */ /* 0x000fc4000fffe0ff */
[----:B------:R-:W-:-:S03]  /*18c0*/  USEL UR24, UR38, 0x2, UP1 ;  /* 0x0000000226187887 */ /* 0x000fc60008800000 */
[----:B------:R-:W-:Y:S02]  /*18d0*/  @UP2 UIADD3 UR21, UPT, UPT, UR41, URZ, URZ ;  /* 0x000000ff29152290 */ /* 0x000fe4000fffe0ff */
[----:B------:R-:W-:Y:S02]  /*18e0*/  UIADD3 UR29, UPT, UPT, UR7, 0x4400, UR28 ;  /* 0x00004400071d7890 */ /* 0x000fe4000fffe01c */
[----:B------:R-:W-:Y:S02]  /*18f0*/  UIADD3 UR44, UPT, UPT, UR43, -UR41, URZ ;  /* 0x800000292b2c7290 */ /* 0x000fe4000fffe0ff */
[----:B------:R-:W-:Y:S01]  /*1900*/  UIADD3 UR21, UPT, UPT, UR21, 0x1, URZ ;  /* 0x0000000115157890 */ /* 0x000fe2000fffe0ff */
[----:B---34-:R-:W-:-:S11]  /*1910*/  UMOV UR5, URZ ;  /* 0x000000ff00057c82 */ /* 0x018fd60008000000 */
.L_x_43:
[----:B------:R-:W2:Y:S02]  /*1920*/  S2UR UR4, SR_CgaCtaId ;  /* 0x00000000000479c3 */ /* 0x000ea40000008800 */
[----:B--2---:R-:W-:-:S09]  /*1930*/  UISETP.NE.AND UP0, UPT, UR4, URZ, UPT ;  /* 0x000000ff0400728c */ /* 0x004fd2000bf05270 */
[----:B-1----:R-:W-:Y:S05]  /*1940*/  BRA.U UP0, `(.L_x_24) ;  /* 0x0000000100287547 */ /* 0x002fea000b800000 */
[----:B------:R-:W-:Y:S02]  /*1950*/  LEA R0, R9, UR7, 0x3 ;  /* 0x0000000709007c11 */ /* 0x000fe4000f8e18ff */
[----:B------:R-:W-:-:S04]  /*1960*/  SHF.L.U32 R3, R8, 0x1f, RZ ;  /* 0x0000001f08037819 */ /* 0x000fc800000006ff */
[----:B------:R-:W2:Y:S02]  /*1970*/  SYNCS.PHASECHK.TRANS64.TRYWAIT P0, [R0+URZ+0x120], R3 ;  /* 0x00012003000075a7 */ /* 0x000ea400080011ff */
[----:B--2---:R-:W-:Y:S05]  /*1980*/  @!P0 BRA `(.L_x_25) ;  /* 0x0000006000808947 */ /* 0x004fea0003800000 */
.L_x_117:
[----:B------:R3:W-:Y:S01]  /*1990*/  SYNCS.ARRIVE.TRANS64.A1T0 RZ, [R0+URZ+0x110], RZ ;  /* 0x000110ff00ff79a7 */ /* 0x0007e200081000ff */
[----:B------:R-:W-:-:S05]  /*19a0*/  VIADD R9, R9, 0x1 ;  /* 0x0000000109097836 */ /* 0x000fca0000000000 */
[----:B------:R-:W-:-:S04]  /*19b0*/  ISETP.NE.AND P0, PT, R9, 0x2, PT ;  /* 0x000000020900780c */ /* 0x000fc80003f05270 */
[----:B--2---:R-:W-:Y:S02]  /*19c0*/  SEL R3, RZ, 0x1, P0 ;  /* 0x00000001ff037807 */ /* 0x004fe40000000000 */
[----:B------:R-:W-:Y:S02]  /*19d0*/  SEL R9, R9, RZ, P0 ;  /* 0x000000ff09097207 */ /* 0x000fe40000000000 */
[----:B------:R-:W-:-:S07]  /*19e0*/  LOP3.LUT R8, R8, R3, RZ, 0x3c, !PT ;  /* 0x0000000308087212 */ /* 0x000fce00078e3cff */
.L_x_24:
[----:B------:R-:W-:Y:S01]  /*19f0*/  ULEA UR4, UR5, UR7, 0x3 ;  /* 0x0000000705047291 */ /* 0x000fe2000f8e18ff */
[----:B---3--:R-:W-:Y:S01]  /*1a00*/  SHF.L.U32 R0, R12, 0x1f, RZ ;  /* 0x0000001f0c007819 */ /* 0x008fe200000006ff */
[----:B------:R-:W-:Y:S02]  /*1a10*/  UISETP.GE.U32.AND UP0, UPT, UR46, 0xff, UPT ;  /* 0x000000ff2e00788c */ /* 0x000fe4000bf06070 */
[----:B------:R-:W-:Y:S02]  /*1a20*/  USHF.L.U32 UR11, UR20, 0x7, URZ ;  /* 0x00000007140b7899 */ /* 0x000fe400080006ff */
[----:B------:R-:W-:Y:S01]  /*1a30*/  ULEA UR35, UR16, UR45, 0x6 ;  /* 0x0000002d10237291 */ /* 0x000fe2000f8e30ff */
[----:B------:R-:W-:Y:S02]  /*1a40*/  UMOV UR13, URZ ;  /* 0x000000ff000d7c82 */ /* 0x000fe40008000000 */
[----:B------:R2:W3:Y:S02]  /*1a50*/  SYNCS.PHASECHK.TRANS64.TRYWAIT P0, [UR4+0x40], R0 ;  /* 0x00004000ff0075a7 */ /* 0x0004e40008001104 */
[----:B------:R-:W-:Y:S07]  /*1a60*/  BRA.U !UP0, `(.L_x_26) ;  /* 0x0000000108bc7547 */ /* 0x000fee000b800000 */
[----:B------:R-:W-:Y:S01]  /*1a70*/  UMOV UR6, URZ ;  /* 0x000000ff00067c82 */ /* 0x000fe20008000000 */
[----:B------:R-:W-:-:S05]  /*1a80*/  UMOV UR4, UR5 ;  /* 0x0000000500047c82 */ /* 0x000fca0008000000 */
.L_x_32:
[----:B------:R-:W-:Y:S01]  /*1a90*/  ULEA UR33, UR4, UR7, 0x3 ;  /* 0x0000000704217291 */ /* 0x000fe2000f8e18ff */
[----:B---3--:R-:W-:Y:S01]  /*1aa0*/  @!P3 MOV R2, 0x6000 ;  /* 0x000060000002b802 */ /* 0x008fe20000000f00 */
[----:B-1-3--:R-:W-:Y:S10]  /*1ab0*/  @P0 BRA `(.L_x_27) ;  /* 0x00000000000c0947 */ /* 0x00aff40003800000 */
[----:B------:R-:W-:-:S04]  /*1ac0*/  SHF.L.U32 R3, R12, 0x1f, RZ ;  /* 0x0000001f0c037819 */ /* 0x000fc800000006ff */
[----:B------:R-:W3:Y:S02]  /*1ad0*/  SYNCS.PHASECHK.TRANS64.TRYWAIT P0, [UR33+0x40], R3 ;  /* 0x00004003ff0075a7 */ /* 0x000ee40008001121 */
[----:B---3--:R-:W-:Y:S05]  /*1ae0*/  @!P0 BRA `(.L_x_28) ;  /* 0x00000060003c8947 */ /* 0x008fea0003800000 */
.L_x_27:
[----:B------:R3:W-:Y:S01]  /*1af0*/  @!P3 SYNCS.ARRIVE.TRANS64 RZ, [UR33], R2 ;  /* 0x00000002ffffb9a7 */ /* 0x0007e20008000021 */
[----:B------:R-:W-:-:S04]  /*1b00*/  ULOP3.LUT UR5, UR24, 0x2, URZ, 0xfc, !UPT ;  /* 0x0000000218057892 */ /* 0x000fc8000f8efcff */
[----:B------:R-:W-:-:S09]  /*1b10*/  UISETP.NE.AND UP0, UPT, UR5, 0x2, UPT ;  /* 0x000000020500788c */ /* 0x000fd2000bf05270 */
[----:B------:R-:W-:Y:S05]  /*1b20*/  BRA.U UP0, `(.L_x_29) ;  /* 0x0000000100047547 */ /* 0x000fea000b800000 */
[----:B-1----:R-:W-:Y:S05]  /*1b30*/  BPT.TRAP 0x1 ;  /* 0x000000040000795c */ /* 0x002fea0000300000 */
.L_x_29:
[----:B------:R-:W-:Y:S04]  /*1b40*/  BSSY.RECONVERGENT B0, `(.L_x_30) ;  /* 0x0000003000007945 */ /* 0x000fe80003800200 */
[----:B------:R-:W-:Y:S05]  /*1b50*/  @P2 BRA `(.L_x_31) ;  /* 0x0000000000042947 */ /* 0x000fea0003800000 */
[----:B-1----:R-:W-:Y:S05]  /*1b60*/  BPT.TRAP 0x1 ;  /* 0x000000040000795c */ /* 0x002fea0000300000 */
.L_x_31:
[----:B-1----:R-:W-:Y:S05]  /*1b70*/  BSYNC.RECONVERGENT B0 ;  /* 0x0000000000007941 */ /* 0x002fea0003800200 */
.L_x_30:
[----:B------:R-:W-:Y:S02]  /*1b80*/  UIADD3 UR5, UPT, UPT, UR4, 0x1, URZ ;  /* 0x0000000104057890 */ /* 0x000fe4000fffe0ff */
[----:B------:R-:W-:Y:S02]  /*1b90*/  ULEA UR32, UR4, UR28, 0xd ;  /* 0x0000001c04207291 */ /* 0x000fe4000f8e68ff */
[----:B------:R-:W-:Y:S02]  /*1ba0*/  UISETP.NE.AND UP0, UPT, UR5, 0x8, UPT ;  /* 0x000000080500788c */ /* 0x000fe4000bf05270 */
[----:B------:R-:W-:Y:S02]  /*1bb0*/  UIADD3 UR16, UP1, UPT, UR26, 0x80, URZ ;  /* 0x000000801a107890 */ /* 0x000fe4000ff3e0ff */
[----:B------:R-:W-:Y:S02]  /*1bc0*/  USEL UR9, URZ, 0x1, UP0 ;  /* 0x00000001ff097887 */ /* 0x000fe40008000000 */
[----:B------:R-:W-:-:S02]  /*1bd0*/  USEL UR5, UR5, URZ, UP0 ;  /* 0x000000ff05057287 */ /* 0x000fc40008000000 */
[----:B------:R-:W-:Y:S02]  /*1be0*/  UIADD3 UR14, UP0, UPT, UR26, 0x180, URZ ;  /* 0x000001801a0e7890 */ /* 0x000fe4000ff1e0ff */
[----:B------:R-:W-:Y:S01]  /*1bf0*/  ULEA UR8, UR5, UR7, 0x3 ;  /* 0x0000000705087291 */ /* 0x000fe2000f8e18ff */
[----:B------:R-:W-:Y:S01]  /*1c00*/  LOP3.LUT R12, R12, UR9, RZ, 0x3c, !PT ;  /* 0x000000090c0c7c12 */ /* 0x000fe2000f8e3cff */
[----:B------:R-:W-:Y:S02]  /*1c10*/  USHF.L.U32 UR34, UR6, 0x7, URZ ;  /* 0x0000000706227899 */ /* 0x000fe400080006ff */
[----:B------:R-:W-:Y:S01]  /*1c20*/  UIADD3.X UR17, UPT, UPT, URZ, UR27, URZ, UP1, !UPT ;  /* 0x0000001bff117290 */ /* 0x000fe20008ffe4ff */
[----:B--2---:R-:W-:Y:S01]  /*1c30*/  SHF.L.U32 R0, R12, 0x1f, RZ ;  /* 0x0000001f0c007819 */ /* 0x004fe200000006ff */
[----:B------:R-:W-:Y:S02]  /*1c40*/  UIADD3 UR32, UPT, UPT, UR7, 0x4400, UR32 ;  /* 0x0000440007207890 */ /* 0x000fe4000fffe020 */
[----:B------:R-:W-:Y:S01]  /*1c50*/  UIADD3.X UR15, UPT, UPT, URZ, UR27, URZ, UP0, !UPT ;  /* 0x0000001bff0f7290 */ /* 0x000fe200087fe4ff */
[----:B------:R4:W1:Y:S01]  /*1c60*/  SYNCS.PHASECHK.TRANS64.TRYWAIT P0, [UR8+0x40], R0 ;  /* 0x00004000ff0075a7 */ /* 0x0008620008001108 */
[----:B------:R-:W-:Y:S01]  /*1c70*/  ULEA UR8, UR4, UR7, 0xe ;  /* 0x0000000704087291 */ /* 0x000fe2000f8e70ff */
[----:B------:R-:W-:Y:S01]  /*1c80*/  UMOV UR13, 0xf0000 ;  /* 0x000f0000000d7882 */ /* 0x000fe20000000000 */
[----:B------:R-:W-:-:S02]  /*1c90*/  UMOV UR18, 0x0 ;  /* 0x0000000000127882 */ /* 0x000fc40000000000 */
[----:B------:R-:W-:Y:S01]  /*1ca0*/  UIADD3 UR8, UPT, UPT, UR8, 0x14400, URZ ;  /* 0x0001440008087890 */ /* 0x000fe2000fffe0ff */
[----:B------:R-:W-:Y:S01]  /*1cb0*/  UMOV UR19, 0x10000000 ;  /* 0x1000000000137882 */ /* 0x000fe20000000000 */
[----:B------:R-:W-:Y:S01]  /*1cc0*/  UMOV UR12, UR36 ;  /* 0x00000024000c7c82 */ /* 0x000fe20008000000 */
[----:B------:R-:W-:Y:S01]  /*1cd0*/  UMOV UR9, UR33 ;  /* 0x0000002100097c82 */ /* 0x000fe20008000000 */
[----:B------:R-:W-:Y:S01]  /*1ce0*/  UMOV UR10, UR34 ;  /* 0x00000022000a7c82 */ /* 0x000fe20008000000 */
[----:B------:R2:W-:Y:S01]  /*1cf0*/  UTMALDG.3D.MULTICAST [UR32], [UR16], UR13, desc[UR18] ;  /* 0x00001220100073b4 */ /* 0x0005e2000801180d */
[----:B------:R-:W-:Y:S01]  /*1d00*/  UIADD3 UR6, UPT, UPT, UR6, 0x1, URZ ;  /* 0x0000000106067890 */ /* 0x000fe2000fffe0ff */
[----:B------:R-:W-:-:S03]  /*1d10*/  UMOV UR4, UR5 ;  /* 0x0000000500047c82 */ /* 0x000fc60008000000 */
[----:B------:R-:W-:Y:S01]  /*1d20*/  UISETP.NE.AND UP0, UPT, UR6, UR21, UPT ;  /* 0x000000150600728c */ /* 0x000fe2000bf05270 */
[----:B------:R4:W-:Y:S01]  /*1d30*/  UTMALDG.3D [UR8], [UR14], desc[UR18] ;  /* 0x000012080e0075b4 */ /* 0x0009e20008011000 */
[----:B--2---:R-:W-:-:S07]  /*1d40*/  UMOV UR13, UR21 ;  /* 0x00000015000d7c82 */ /* 0x004fce0008000000 */
[----:B----4-:R-:W-:Y:S05]  /*1d50*/  BRA.U UP0, `(.L_x_32) ;  /* 0xfffffffd004c7547 */ /* 0x010fea000b83ffff */
.L_x_26:
[----:B------:R-:W-:Y:S01]  /*1d60*/  ULEA UR4, UR5, UR7, 0x3 ;  /* 0x0000000705047291 */ /* 0x000fe2000f8e18ff */
[----:B--2---:R-:W-:Y:S01]  /*1d70*/  SHF.L.U32 R0, R12, 0x1f, RZ ;  /* 0x0000001f0c007819 */ /* 0x004fe200000006ff */
[----:B------:R-:W-:Y:S01]  /*1d80*/  @!P1 SYNCS.ARRIVE.TRANS64.A1T0 RZ, [UR7+0xa8], RZ ;  /* 0x0000a8ffffff99a7 */ /* 0x000fe20008100007 */
[----:B------:R-:W-:-:S06]  /*1d90*/  UISETP.GT.AND UP0, UPT, UR43, UR41, UPT ;  /* 0x000000292b00728c */ /* 0x000fcc000bf04270 */
[----:B-1-3--:R1:W2:Y:S03]  /*1da0*/  SYNCS.PHASECHK.TRANS64.TRYWAIT P0, [UR4+0x40], R0 ;  /* 0x00004000ff0075a7 */ /* 0x00a2a60008001104 */
[----:B------:R-:W-:Y:S05]  /*1db0*/  BRA.U !UP0, `(.L_x_33) ;  /* 0x0000000108bc7547 */ /* 0x000fea000b800000 */
[----:B------:R-:W-:Y:S01]  /*1dc0*/  UIADD3 UR25, UPT, UPT, UR44, UR13, URZ ;  /* 0x0000000d2c197290 */ /* 0x000fe2000fffe0ff */
[----:B------:R-:W-:-:S11]  /*1dd0*/  UMOV UR4, UR5 ;  /* 0x0000000500047c82 */ /* 0x000fd60008000000 */
.L_x_39:
[----:B------:R-:W-:Y:S01]  /*1de0*/  ULEA UR17, UR4, UR7, 0x3 ;  /* 0x0000000704117291 */ /* 0x000fe2000f8e18ff */
[----:B--2---:R-:W-:Y:S01]  /*1df0*/  @!P3 MOV R2, 0x6000 ;  /* 0x000060000002b802 */ /* 0x004fe20000000f00 */
[----:B--2-4-:R-:W-:Y:S10]  /*1e00*/  @P0 BRA `(.L_x_34) ;  /* 0x00000000000c0947 */ /* 0x014ff40003800000 */
[----:B------:R-:W-:-:S04]  /*1e10*/  SHF.L.U32 R3, R12, 0x1f, RZ ;  /* 0x0000001f0c037819 */ /* 0x000fc800000006ff */
[----:B------:R-:W2:Y:S02]  /*1e20*/  SYNCS.PHASECHK.TRANS64.TRYWAIT P0, [UR17+0x40], R3 ;  /* 0x00004003ff0075a7 */ /* 0x000ea40008001111 */
[----:B--2---:R-:W-:Y:S05]  /*1e30*/  @!P0 BRA `(.L_x_35) ;  /* 0x0000005c00808947 */ /* 0x004fea0003800000 */
.L_x_34:
[----:B------:R2:W-:Y:S01]  /*1e40*/  @!P3 SYNCS.ARRIVE.TRANS64 RZ, [UR17], R2 ;  /* 0x00000002ffffb9a7 */ /* 0x0005e20008000011 */
[----:B------:R-:W-:-:S04]  /*1e50*/  ULOP3.LUT UR5, UR24, 0x2, URZ, 0xfc, !UPT ;  /* 0x0000000218057892 */ /* 0x000fc8000f8efcff */
[----:B------:R-:W-:-:S09]  /*1e60*/  UISETP.NE.AND UP0, UPT, UR5, 0x2, UPT ;  /* 0x000000020500788c */ /* 0x000fd2000bf05270 */
[----:B------:R-:W-:Y:S05]  /*1e70*/  BRA.U UP0, `(.L_x_36) ;  /* 0x0000000100047547 */ /* 0x000fea000b800000 */
[----:B------:R-:W-:Y:S05]  /*1e80*/  BPT.TRAP 0x1 ;  /* 0x000000040000795c */ /* 0x000fea0000300000 */
.L_x_36:
[----:B------:R-:W-:Y:S04]  /*1e90*/  BSSY.RECONVERGENT B0, `(.L_x_37) ;  /* 0x0000003000007945 */ /* 0x000fe80003800200 */
[----:B------:R-:W-:Y:S05]  /*1ea0*/  @P2 BRA `(.L_x_38) ;  /* 0x0000000000042947 */ /* 0x000fea0003800000 */
[----:B------:R-:W-:Y:S05]  /*1eb0*/  BPT.TRAP 0x1 ;  /* 0x000000040000795c */ /* 0x000fea0000300000 */
.L_x_38:
[----:B------:R-:W-:Y:S05]  /*1ec0*/  BSYNC.RECONVERGENT B0 ;  /* 0x0000000000007941 */ /* 0x000fea0003800200 */
.L_x_37:
[----:B------:R-:W-:Y:S02]  /*1ed0*/  UIADD3 UR5, UPT, UPT, UR4, 0x1, URZ ;  /* 0x0000000104057890 */ /* 0x000fe4000fffe0ff */
[----:B------:R-:W-:Y:S02]  /*1ee0*/  UIADD3 UR14, UP1, UPT, UR26, 0x80, URZ ;  /* 0x000000801a0e7890 */ /* 0x000fe4000ff3e0ff */
[----:B------:R-:W-:Y:S02]  /*1ef0*/  UISETP.NE.AND UP0, UPT, UR5, 0x8, UPT ;  /* 0x000000080500788c */ /* 0x000fe4000bf05270 */
[----:B------:R-:W-:Y:S02]  /*1f00*/  USHF.L.U32 UR18, UR13, 0x7, URZ ;  /* 0x000000070d127899 */ /* 0x000fe400080006ff */
[----:B------:R-:W-:Y:S02]  /*1f10*/  USEL UR8, URZ, 0x1, UP0 ;  /* 0x00000001ff087887 */ /* 0x000fe40008000000 */
[----:B------:R-:W-:-:S02]  /*1f20*/  USEL UR5, UR5, URZ, UP0 ;  /* 0x000000ff05057287 */ /* 0x000fc40008000000 */
[----:B------:R-:W-:Y:S02]  /*1f30*/  UIADD3 UR22, UP0, UPT, UR26, 0x180, URZ ;  /* 0x000001801a167890 */ /* 0x000fe4000ff1e0ff */
[----:B------:R-:W-:Y:S01]  /*1f40*/  LOP3.LUT R12, R12, UR8, RZ, 0x3c, !PT ;  /* 0x000000080c0c7c12 */ /* 0x000fe2000f8e3cff */
[----:B------:R-:W-:Y:S02]  /*1f50*/  ULEA UR6, UR5, UR7, 0x3 ;  /* 0x0000000705067291 */ /* 0x000fe4000f8e18ff */
[----:B------:R-:W-:Y:S01]  /*1f60*/  ULEA UR8, UR4, UR7, 0xe ;  /* 0x0000000704087291 */ /* 0x000fe2000f8e70ff */
[----:B-1----:R-:W-:Y:S01]  /*1f70*/  SHF.L.U32 R0, R12, 0x1f, RZ ;  /* 0x0000001f0c007819 */ /* 0x002fe200000006ff */
[----:B------:R-:W-:Y:S02]  /*1f80*/  ULEA UR16, UR4, UR29, 0xd ;  /* 0x0000001d04107291 */ /* 0x000fe4000f8e68ff */
[----:B------:R-:W-:Y:S02]  /*1f90*/  UIADD3.X UR15, UPT, UPT, URZ, UR27, URZ, UP1, !UPT ;  /* 0x0000001bff0f7290 */ /* 0x000fe40008ffe4ff */
[----:B------:R-:W-:Y:S01]  /*1fa0*/  UIADD3 UR8, UPT, UPT, UR8, 0x14400, URZ ;  /* 0x0001440008087890 */ /* 0x000fe2000fffe0ff */
[----:B------:R3:W4:Y:S01]  /*1fb0*/  SYNCS.PHASECHK.TRANS64.TRYWAIT P0, [UR6+0x40], R0 ;  /* 0x00004000ff0075a7 */ /* 0x0007220008001106 */
[----:B------:R-:W-:Y:S01]  /*1fc0*/  UIADD3.X UR23, UPT, UPT, URZ, UR27, URZ, UP0, !UPT ;  /* 0x0000001bff177290 */ /* 0x000fe200087fe4ff */
[----:B------:R-:W-:Y:S01]  /*1fd0*/  UMOV UR6, 0xf0000 ;  /* 0x000f000000067882 */ /* 0x000fe20000000000 */
[----:B------:R-:W-:Y:S01]  /*1fe0*/  UMOV UR30, 0x0 ;  /* 0x00000000001e7882 */ /* 0x000fe20000000000 */
[----:B------:R-:W-:Y:S01]  /*1ff0*/  UMOV UR31, 0x10000000 ;  /* 0x10000000001f7882 */ /* 0x000fe20000000000 */
[----:B------:R-:W-:Y:S01]  /*2000*/  UMOV UR19, UR35 ;  /* 0x0000002300137c82 */ /* 0x000fe20008000000 */
[----:B------:R-:W-:Y:S01]  /*2010*/  UMOV UR20, UR36 ;  /* 0x0000002400147c82 */ /* 0x000fe20008000000 */
[----:B------:R-:W-:Y:S01]  /*2020*/  UMOV UR12, UR36 ;  /* 0x00000024000c7c82 */ /* 0x000fe20008000000 */
[----:B------:R-:W-:Y:S01]  /*2030*/  UMOV UR9, UR17 ;  /* 0x0000001100097c82 */ /* 0x000fe20008000000 */
[----:B------:R-:W-:Y:S01]  /*2040*/  UMOV UR10, UR18 ;  /* 0x00000012000a7c82 */ /* 0x000fe20008000000 */
[----:B------:R3:W-:Y:S01]  /*2050*/  UTMALDG.3D.MULTICAST [UR16], [UR14], UR6, desc[UR30] ;  /* 0x00001e100e0073b4 */ /* 0x0007e20008011806 */
[----:B------:R-:W-:Y:S01]  /*2060*/  UIADD3 UR13, UPT, UPT, UR13, 0x1, URZ ;  /* 0x000000010d0d7890 */ /* 0x000fe2000fffe0ff */
[----:B------:R-:W-:-:S03]  /*2070*/  UMOV UR4, UR5 ;  /* 0x0000000500047c82 */ /* 0x000fc60008000000 */
[----:B------:R-:W-:Y:S01]  /*2080*/  UISETP.NE.AND UP0, UPT, UR13, UR25, UPT ;  /* 0x000000190d00728c */ /* 0x000fe2000bf05270 */
[----:B------:R3:W-:Y:S08]  /*2090*/  UTMALDG.3D [UR8], [UR22], desc[UR30] ;  /* 0x00001e08160075b4 */ /* 0x0007f00008011000 */
[----:B---3--:R-:W-:Y:S05]  /*20a0*/  BRA.U UP0, `(.L_x_39) ;  /* 0xfffffffd004c7547 */ /* 0x008fea000b83ffff */
.L_x_33:
[C---:B------:R-:W-:Y:S01]  /*20b0*/  LEA R3, R11.reuse, UR7, 0x3 ;  /* 0x000000070b037c11 */ /* 0x040fe2000f8e18ff */
[----:B------:R-:W-:Y:S01]  /*20c0*/  NOP ;  /* 0x0000000000007918 */ /* 0x000fe20000000000 */
[----:B-1----:R-:W-:Y:S02]  /*20d0*/  SHF.L.U32 R0, R10, 0x1f, RZ ;  /* 0x0000001f0a007819 */ /* 0x002fe400000006ff */
[----:B------:R-:W-:Y:S02]  /*20e0*/  LEA R5, R11, UR7, 0x4 ;  /* 0x000000070b057c11 */ /* 0x000fe4000f8e20ff */
[----:B--2-4-:R-:W1:Y:S02]  /*20f0*/  SYNCS.PHASECHK.TRANS64.TRYWAIT P0, [R3+URZ+0xb0], R0 ;  /* 0x0000b000030075a7 */ /* 0x014e6400080011ff */
[----:B-1----:R-:W-:Y:S05]  /*2100*/  @!P0 BRA `(.L_x_40) ;  /* 0x0000005800e48947 */ /* 0x002fea0003800000 */
.L_x_120:
[----:B------:R-:W2:Y:S01]  /*2110*/  LDS.128 R4, [R5+0x140] ;  /* 0x0001400005047984 */ /* 0x000ea20000000c00 */
[----:B------:R-:W-:Y:S01]  /*2120*/  UISETP.GE.AND UP0, UPT, UR42, 0x1, UPT ;  /* 0x000000012a00788c */ /* 0x000fe2000bf06270 */
[----:B------:R-:W-:Y:S01]  /*2130*/  @!PT LDS RZ, [RZ] ;  /* 0x00000000fffff984 */ /* 0x000fe20000000800 */
[----:B------:R-:W-:Y:S01]  /*2140*/  @!PT LDS RZ, [RZ] ;  /* 0x00000000fffff984 */ /* 0x000fe20000000800 */
[----:B------:R-:W-:Y:S01]  /*2150*/  @!PT LDS RZ, [RZ] ;  /* 0x00000000fffff984 */ /* 0x000fe20000000800 */
[----:B------:R-:W-:Y:S01]  /*2160*/  @!PT LDS RZ, [RZ] ;  /* 0x00000000fffff984 */ /* 0x000fe20000000800 */
[----:B------:R3:W-:Y:S06]  /*2170*/  MEMBAR.ALL.CTA ;  /* 0x0000000000007992 */ /* 0x0007ec0000008000 */
[----:B---3--:R-:W3:Y:S01]  /*2180*/  FENCE.VIEW.ASYNC.S ;  /* 0x00000000000073c6 */ /* 0x008ee20000000000 */
[----:B--2---:R-:W-:-:S13]  /*2190*/  LOP3.LUT P0, RZ, R6, 0x1, RZ, 0xc0, !PT ;  /* 0x0000000106ff7812 */ /* 0x004fda000780c0ff */
[----:B---3--:R-:W-:Y:S01]  /*21a0*/  VOTEU.ANY UP1, P0 ;  /* 0x0000000000ff7886 */ /* 0x008fe20000020100 */
[----:B------:R-:W-:-:S13]  /*21b0*/  PLOP3.LUT P0, PT, PT, PT, UP1, 0x80, 0x8 ;  /* 0x000000000008781c */ /* 0x000fda0003f0f018 */
[----:B-1----:R-:W-:Y:S02]  /*21c0*/  @P0 LOP3.LUT R0, R5, 0xffff, RZ, 0xc0, !PT ;  /* 0x0000ffff05000812 */ /* 0x002fe400078ec0ff */
[----:B------:R-:W-:Y:S02]  /*21d0*/  @P0 MOV R2, R4 ;  /* 0x0000000400020202 */ /* 0x000fe40000000f00 */
[----:B------:R-:W-:Y:S01]  /*21e0*/  @P0 R2UR UR6, R0 ;  /* 0x00000000000602ca */ /* 0x000fe200000e0000 */
[----:B------:R-:W-:Y:S01]  /*21f0*/  VIADD R0, R3, 0xc0 ;  /* 0x000000c003007836 */ /* 0x000fe20000000000 */
[----:B------:R-:W-:Y:S02]  /*2200*/  @P0 SHF.R.U32.HI R4, RZ, 0x10, R5 ;  /* 0x00000010ff040819 */ /* 0x000fe40000011605 */
[----:B------:R-:W-:Y:S02]  /*2210*/  @P0 R2UR UR8, R2 ;  /* 0x00000000020802ca */ /* 0x000fe400000e0000 */
[----:B------:R-:W-:-:S02]  /*2220*/  PRMT R0, RZ, 0x654, R0 ;  /* 0x00000654ff007816 */ /* 0x000fc40000000000 */
[----:B------:R-:W-:Y:S02]  /*2230*/  @P0 R2UR UR4, R4 ;  /* 0x00000000040402ca */ /* 0x000fe400000e0000 */
[----:B------:R1:W-:Y:S03]  /*2240*/  SYNCS.ARRIVE.TRANS64.RED.A1T0 RZ, [R0+URZ], RZ ;  /* 0x000000ff00ff79a7 */ /* 0x0003e600081004ff */
[----:B------:R-:W-:-:S04]  /*2250*/  @UP1 UMOV UR37, UR6 ;  /* 0x0000000600251c82 */ /* 0x000fc80008000000 */
[----:B------:R-:W-:-:S04]  /*2260*/  @UP1 UMOV UR38, UR8 ;  /* 0x0000000800261c82 */ /* 0x000fc80008000000 */
[----:B------:R-:W-:Y:S01]  /*2270*/  @UP1 UMOV UR36, UR4 ;  /* 0x0000000400241c82 */ /* 0x000fe20008000000 */
[----:B------:R-:W-:Y:S05]  /*2280*/  BRA.U !UP0, `(.L_x_41) ;  /* 0x0000000108d47547 */ /* 0x000fea000b800000 */
[----:B------:R-:W2:Y:S01]  /*2290*/  LDCU.128 UR12, c[0x0][0xb10] ;  /* 0x00016200ff0c77ac */ /* 0x000ea20008000c00 */
[----:B------:R-:W3:Y:S01]  /*22a0*/  LDCU UR25, c[0x0][0xb20] ;  /* 0x00016400ff1977ac */ /* 0x000ee20008000800 */
[----:B------:R-:W4:Y:S01]  /*22b0*/  LDCU UR20, c[0x0][0xb0c] ;  /* 0x00016180ff1477ac */ /* 0x000f220008000800 */
[----:B------:R-:W1:Y:S01]  /*22c0*/  LDCU.64 UR10, c[0x0][0xb28] ;  /* 0x00016500ff0a77ac */ /* 0x000e620008000a00 */
[----:B------:R-:W-:Y:S02]  /*22d0*/  UISETP.NE.AND UP3, UPT, UR42, 0x1, UPT ;  /* 0x000000012a00788c */ /* 0x000fe4000bf65270 */
[----:B--2---:R-:W-:Y:S02]  /*22e0*/  UIMAD.WIDE.U32 UR16, UR39, UR15, URZ ;  /* 0x0000000f271072a5 */ /* 0x004fe4000f8e00ff */
[----:B------:R-:W-:Y:S02]  /*22f0*/  UIMAD.WIDE.U32 UR8, UR40, UR12, URZ ;  /* 0x0000000c280872a5 */ /* 0x000fe4000f8e00ff */
[----:B------:R-:W-:-:S02]  /*2300*/  UISETP.NE.AND UP0, UPT, UR14, 0x1, UPT ;  /* 0x000000010e00788c */ /* 0x000fc4000bf05270 */
[----:B------:R-:W-:Y:S01]  /*2310*/  UIMAD.WIDE.U32 UR22, UR37, UR15, URZ ;  /* 0x0000000f251672a5 */ /* 0x000fe2000f8e00ff */
[----:B------:R-:W-:Y:S02]  /*2320*/  UMOV UR16, UR17 ;  /* 0x0000001100107c82 */ /* 0x000fe40008000000 */
[----:B------:R-:W-:Y:S01]  /*2330*/  UMOV UR8, UR9 ;  /* 0x0000000900087c82 */ /* 0x000fe20008000000 */
[----:B---3--:R-:W-:Y:S02]  /*2340*/  USHF.R.U32.HI UR16, URZ, UR25, UR16 ;  /* 0x00000019ff107299 */ /* 0x008fe40008011610 */
[----:B----4-:R-:W-:Y:S02]  /*2350*/  UISETP.NE.AND UP2, UPT, UR20, 0x1, UPT ;  /* 0x000000011400788c */ /* 0x010fe4000bf45270 */
[----:B------:R-:W-:Y:S02]  /*2360*/  USHF.R.U32.HI UR8, URZ, UR13, UR8 ;  /* 0x0000000dff087299 */ /* 0x000fe40008011608 */
[----:B------:R-:W-:-:S02]  /*2370*/  USEL UR6, UR39, UR16, !UP0 ;  /* 0x0000001027067287 */ /* 0x000fc4000c000000 */
[----:B------:R-:W-:Y:S02]  /*2380*/  USEL UR8, UR40, UR8, !UP2 ;  /* 0x0000000828087287 */ /* 0x000fe4000d000000 */
[----:B-1----:R-:W-:Y:S01]  /*2390*/  UIMAD.WIDE.U32 UR16, UR6, UR10, URZ ;  /* 0x0000000a061072a5 */ /* 0x002fe2000f8e00ff */
[----:B------:R-:W-:Y:S01]  /*23a0*/  UMOV UR4, UR23 ;  /* 0x0000001700047c82 */ /* 0x000fe20008000000 */
[----:B------:R-:W-:Y:S02]  /*23b0*/  UIMAD.WIDE.U32 UR18, UR38, UR12, URZ ;  /* 0x0000000c261272a5 */ /* 0x000fe4000f8e00ff */
[----:B------:R-:W-:-:S03]  /*23c0*/  UIMAD.WIDE.U32 UR22, UR8, UR10, URZ ;  /* 0x0000000a081672a5 */ /* 0x000fc6000f8e00ff */
[----:B------:R-:W-:Y:S01]  /*23d0*/  UMOV UR16, UR17 ;  /* 0x0000001100107c82 */ /* 0x000fe20008000000 */
[----:B------:R-:W-:Y:S02]  /*23e0*/  USHF.R.U32.HI UR4, URZ, UR25, UR4 ;  /* 0x00000019ff047299 */ /* 0x000fe40008011604 */
[----:B------:R-:W-:Y:S01]  /*23f0*/  @UP3 USHF.R.U32.HI UR6, URZ, UR11, UR16 ;  /* 0x0000000bff063299 */ /* 0x000fe20008011610 */
[----:B------:R-:W-:Y:S01]  /*2400*/  UMOV UR18, UR19 ;  /* 0x0000001300127c82 */ /* 0x000fe20008000000 */
[----:B------:R-:W-:Y:S01]  /*2410*/  UMOV UR22, UR23 ;  /* 0x0000001700167c82 */ /* 0x000fe20008000000 */
[----:B------:R-:W-:Y:S02]  /*2420*/  USHF.R.U32.HI UR13, URZ, UR13, UR18 ;  /* 0x0000000dff0d7299 */ /* 0x000fe40008011612 */
[----:B------:R-:W-:Y:S02]  /*2430*/  USEL UR4, UR37, UR4, !UP0 ;  /* 0x0000000425047287 */ /* 0x000fe4000c000000 */
[----:B------:R-:W-:-:S02]  /*2440*/  @UP3 USHF.R.U32.HI UR8, URZ, UR11, UR22 ;  /* 0x0000000bff083299 */ /* 0x000fc40008011616 */
[----:B------:R-:W-:Y:S02]  /*2450*/  UIMAD UR9, UR42, UR6, URZ ;  /* 0x000000062a0972a4 */ /* 0x000fe4000f8e02ff */
[----:B------:R-:W-:Y:S02]  /*2460*/  USEL UR6, UR38, UR13, !UP2 ;  /* 0x0000000d26067287 */ /* 0x000fe4000d000000 */
[----:B------:R-:W-:Y:S02]  /*2470*/  UIMAD UR12, UR42, UR8, URZ ;  /* 0x000000082a0c72a4 */ /* 0x000fe4000f8e02ff */
[----:B------:R-:W-:Y:S02]  /*2480*/  UISETP.GE.AND UP0, UPT, UR4, UR9, UPT ;  /* 0x000000090400728c */ /* 0x000fe4000bf06270 */
[----:B------:R-:W-:Y:S02]  /*2490*/  UIMAD.WIDE.U32 UR16, UR4, UR10, URZ ;  /* 0x0000000a041072a5 */ /* 0x000fe4000f8e00ff */
[----:B------:R-:W-:-:S02]  /*24a0*/  UISETP.GE.OR UP0, UPT, UR6, UR12, UP0 ;  /* 0x0000000c0600728c */ /* 0x000fc40008706670 */
        /* <DEDUP_REMOVED lines=19> */
.L_x_41:
[----:B------:R-:W2:Y:S02]  /*25e0*/  LDCU UR4, c[0x0][0xb30] ;  /* 0x00016600ff0477ac */ /* 0x000ea40008000800 */
[----:B--2---:R-:W-:-:S09]  /*25f0*/  UISETP.NE.AND UP0, UPT, UR4, 0x1, UPT ;  /* 0x000000010400788c */ /* 0x004fd2000bf05270 */
[----:B------:R-:W-:Y:S05]  /*2600*/  BRA.U UP0, `(.L_x_42) ;  /* 0x0000000100447547 */ /* 0x000fea000b800000 */
[----:B------:R-:W2:Y:S01]  /*2610*/  LDCU.128 UR12, c[0x0][0xb10] ;  /* 0x00016200ff0c77ac */ /* 0x000ea20008000c00 */
[----:B------:R-:W3:Y:S01]  /*2620*/  LDCU UR16, c[0x0][0xb0c] ;  /* 0x00016180ff1077ac */ /* 0x000ee20008000800 */
[----:B------:R-:W4:Y:S01]  /*2630*/  LDCU UR17, c[0x0][0xb20] ;  /* 0x00016400ff1177ac */ /* 0x000f220008000800 */
[----:B--2---:R-:W-:Y:S02]  /*2640*/  UIMAD.WIDE.U32 UR10, UR38, UR12, URZ ;  /* 0x0000000c260a72a5 */ /* 0x004fe4000f8e00ff */
[----:B------:R-:W-:Y:S02]  /*2650*/  UIMAD.WIDE.U32 UR8, UR37, UR15, URZ ;  /* 0x0000000f250872a5 */ /* 0x000fe4000f8e00ff */
[----:B---3--:R-:W-:Y:S02]  /*2660*/  UISETP.NE.AND UP2, UPT, UR16, 0x1, UPT ;  /* 0x000000011000788c */ /* 0x008fe4000bf45270 */
[----:B------:R-:W-:Y:S01]  /*2670*/  UISETP.NE.AND UP0, UPT, UR14, 0x1, UPT ;  /* 0x000000010e00788c */ /* 0x000fe2000bf05270 */
[----:B------:R-:W-:-:S02]  /*2680*/  UMOV UR6, UR11 ;  /* 0x0000000b00067c82 */ /* 0x000fc40008000000 */
[----:B------:R-:W-:Y:S01]  /*2690*/  UMOV UR4, UR9 ;  /* 0x0000000900047c82 */ /* 0x000fe20008000000 */
[----:B------:R-:W-:Y:S02]  /*26a0*/  USHF.R.U32.HI UR6, URZ, UR13, UR6 ;  /* 0x0000000dff067299 */ /* 0x000fe40008011606 */
[----:B----4-:R-:W-:Y:S02]  /*26b0*/  USHF.R.U32.HI UR4, URZ, UR17, UR4 ;  /* 0x00000011ff047299 */ /* 0x010fe40008011604 */
[----:B------:R-:W-:Y:S02]  /*26c0*/  USEL UR6, UR38, UR6, !UP2 ;  /* 0x0000000626067287 */ /* 0x000fe4000d000000 */
[----:B------:R-:W-:-:S04]  /*26d0*/  USEL UR4, UR37, UR4, !UP0 ;  /* 0x0000000425047287 */ /* 0x000fc8000c000000 */
[----:B------:R-:W-:Y:S02]  /*26e0*/  UIADD3 UR8, UPT, UPT, UR6, -UR4, URZ ;  /* 0x8000000406087290 */ /* 0x000fe4000fffe0ff */
[----:B------:R-:W-:Y:S02]  /*26f0*/  UIADD3 UR4, UPT, UPT, -UR6, UR4, URZ ;  /* 0x0000000406047290 */ /* 0x000fe4000fffe1ff */
[----:B------:R-:W-:Y:S02]  /*2700*/  UIMAD UR37, UR8, UR14, UR37 ;  /* 0x0000000e082572a4 */ /* 0x000fe4000f8e0225 */
[----:B------:R-:W-:-:S12]  /*2710*/  UIMAD UR38, UR4, UR16, UR38 ;  /* 0x00000010042672a4 */ /* 0x000fd8000f8e0226 */
.L_x_42:
[----:B------:R-:W-:Y:S01]  /*2720*/  VIADD R11, R11, 0x1 ;  /* 0x000000010b0b7836 */ /* 0x000fe20000000000 */
[----:B------:R-:W-:Y:S01]  /*2730*/  PLOP3.LUT P1, PT, PT, PT, PT, 0x80, 0x8 ;  /* 0x000000000008781c */ /* 0x000fe20003f2f070 */
[----:B------:R-:W-:Y:S02]  /*2740*/  UIADD3 UR16, UPT, UPT, UR38, UR62, URZ ;  /* 0x0000003e26107290 */ /* 0x000fe4000fffe0ff */
[----:B------:R-:W-:Y:S01]  /*2750*/  UIADD3 UR20, UPT, UPT, UR37, UR59, URZ ;  /* 0x0000003b25147290 */ /* 0x000fe2000fffe0ff */
[----:B------:R-:W-:-:S04]  /*2760*/  ISETP.NE.AND P0, PT, R11, 0x2, PT ;  /* 0x000000020b00780c */ /* 0x000fc80003f05270 */
[----:B------:R-:W-:Y:S02]  /*2770*/  SEL R3, RZ, 0x1, P0 ;  /* 0x00000001ff037807 */ /* 0x000fe40000000000 */
[----:B------:R-:W-:Y:S02]  /*2780*/  SEL R11, R11, RZ, P0 ;  /* 0x000000ff0b0b7207 */ /* 0x000fe40000000000 */
[----:B------:R-:W-:Y:S01]  /*2790*/  LOP3.LUT R10, R10, R3, RZ, 0x3c, !PT ;  /* 0x000000030a0a7212 */ /* 0x000fe200078e3cff */
[----:B------:R-:W-:Y:S06]  /*27a0*/  BRA.U UP1, `(.L_x_43) ;  /* 0xfffffff1015c7547 */ /* 0x000fec000b83ffff */
[----:B------:R-:W-:Y:S01]  /*27b0*/  UIADD3 UR7, UPT, UPT, UR7, 0x40, URZ ;  /* 0x0000004007077890 */ /* 0x000fe2000fffe0ff */
[----:B------:R-:W-:-:S03]  /*27c0*/  SHF.L.U32 R3, R12, 0x1f, RZ ;  /* 0x0000001f0c037819 */ /* 0x000fc600000006ff */
[----:B------:R-:W-:-:S09]  /*27d0*/  ULEA UR4, UR5, UR7, 0x3 ;  /* 0x0000000705047291 */ /* 0x000fd2000f8e18ff */
[----:B------:R-:W2:Y:S02]  /*27e0*/  SYNCS.PHASECHK.TRANS64.TRYWAIT P0, [UR4], R3 ;  /* 0x00000003ff0075a7 */ /* 0x000ea40008001104 */
[----:B--2---:R-:W-:Y:S05]  /*27f0*/  @!P0 BRA `(.L_x_44) ;  /* 0x00000054003c8947 */ /* 0x004fea0003800000 */
.L_x_122:
[----:B------:R-:W-:-:S04]  /*2800*/  UIADD3 UR4, UPT, UPT, UR5, 0x1, URZ ;  /* 0x0000000105047890 */ /* 0x000fc8000fffe0ff */
[----:B------:R-:W-:-:S04]  /*2810*/  UISETP.NE.AND UP0, UPT, UR4, 0x8, UPT ;  /* 0x000000080400788c */ /* 0x000fc8000bf05270 */
[----:B------:R-:W-:Y:S02]  /*2820*/  USEL UR6, URZ, 0x1, UP0 ;  /* 0x00000001ff067887 */ /* 0x000fe40008000000 */
[----:B------:R-:W-:-:S04]  /*2830*/  USEL UR4, UR4, URZ, UP0 ;  /* 0x000000ff04047287 */ /* 0x000fc80008000000 */
[----:B------:R-:W-:Y:S01]  /*2840*/  ULEA UR5, UR4, UR7, 0x3 ;  /* 0x0000000704057291 */ /* 0x000fe2000f8e18ff */
[----:B------:R-:W-:-:S04]  /*2850*/  LOP3.LUT R2, R12, UR6, RZ, 0x3c, !PT ;  /* 0x000000060c027c12 */ /* 0x000fc8000f8e3cff */
[----:B-1----:R-:W-:-:S04]  /*2860*/  SHF.L.U32 R3, R2, 0x1f, RZ ;  /* 0x0000001f02037819 */ /* 0x002fc800000006ff */
[----:B------:R-:W1:Y:S02]  /*2870*/  SYNCS.PHASECHK.TRANS64.TRYWAIT P0, [UR5], R3 ;  /* 0x00000003ff0075a7 */ /* 0x000e640008001105 */
[----:B-1----:R-:W-:Y:S05]  /*2880*/  @!P0 BRA `(.L_x_45) ;  /* 0x0000005400308947 */ /* 0x002fea0003800000 */
.L_x_124:
        /* <DEDUP_REMOVED lines=9> */
.L_x_126:
        /* <DEDUP_REMOVED lines=9> */
.L_x_128:
        /* <DEDUP_REMOVED lines=9> */
.L_x_130:
        /* <DEDUP_REMOVED lines=9> */
.L_x_132:
        /* <DEDUP_REMOVED lines=9> */
.L_x_134:
[----:B------:R-:W-:-:S04]  /*2b60*/  UIADD3 UR4, UPT, UPT, UR4, 0x1, URZ ;  /* 0x0000000104047890 */ /* 0x000fc8000fffe0ff */
[----:B------:R-:W-:-:S04]  /*2b70*/  UISETP.NE.AND UP0, UPT, UR4, 0x8, UPT ;  /* 0x000000080400788c */ /* 0x000fc8000bf05270 */
[----:B------:R-:W-:Y:S02]  /*2b80*/  USEL UR5, URZ, 0x1, UP0 ;  /* 0x00000001ff057887 */ /* 0x000fe40008000000 */
[----:B------:R-:W-:-:S04]  /*2b90*/  USEL UR4, UR4, URZ, UP0 ;  /* 0x000000ff04047287 */ /* 0x000fc80008000000 */
[----:B------:R-:W-:Y:S01]  /*2ba0*/  ULEA UR4, UR4, UR7, 0x3 ;  /* 0x0000000704047291 */ /* 0x000fe2000f8e18ff */
[----:B-1----:R-:W-:-:S04]  /*2bb0*/  LOP3.LUT R3, R2, UR5, RZ, 0x3c, !PT ;  /* 0x0000000502037c12 */ /* 0x002fc8000f8e3cff */
[----:B------:R-:W-:Y:S01]  /*2bc0*/  SHF.L.U32 R3, R3, 0x1f, RZ ;  /* 0x0000001f03037819 */ /* 0x000fe200000006ff */
[----:B------:R-:W-:-:S07]  /*2bd0*/  IMAD.U32 R0, RZ, RZ, UR4 ;  /* 0x00000004ff007e24 */ /* 0x000fce000f8e00ff */
.L_x_51:
[----:B-1----:R1:W2:Y:S02]  /*2be0*/  SYNCS.PHASECHK.TRANS64.TRYWAIT P0, [R0+URZ], R3 ;  /* 0x00000003000075a7 */ /* 0x0022a400080011ff */
[----:B--2---:R-:W-:Y:S05]  /*2bf0*/  @!P0 NANOSLEEP.SYNCS 0x989680 ;  /* 0x009896800000895d */ /* 0x004fea0003900000 */
[----:B------:R-:W2:Y:S02]  /*2c00*/  @!P0 SYNCS.PHASECHK.TRANS64 P0, [R0+URZ], R3 ;  /* 0x00000003000085a7 */ /* 0x000ea400080010ff */
[----:B--2---:R-:W-:Y:S05]  /*2c10*/  @P0 EXIT ;  /* 0x000000000000094d */ /* 0x004fea0003800000 */
[----:B------:R-:W-:Y:S05]  /*2c20*/  BRA `(.L_x_51) ;  /* 0xfffffffc00ec7947 */ /* 0x000fea000383ffff */
.L_x_23:
[----:B------:R-:W1:Y:S02]  /*2c30*/  S2UR UR4, SR_CgaCtaId ;  /* 0x00000000000479c3 */ /* 0x000e640000008800 */
[----:B-1----:R-:W-:-:S04]  /*2c40*/  UISETP.NE.AND UP0, UPT, UR4, URZ, UPT ;  /* 0x000000ff0400728c */ /* 0x002fc8000bf05270 */
[----:B------:R-:W-:-:S09]  /*2c50*/  UISETP.NE.OR UP0, UPT, UR17, 0x1, UP0 ;  /* 0x000000011100788c */ /* 0x000fd20008705670 */
[----:B------:R-:W-:Y:S05]  /*2c60*/  BRA.U UP0, `(.L_x_52) ;  /* 0x00000005004c7547 */ /* 0x000fea000b800000 */
[----:B------:R-:W1:Y:S01]  /*2c70*/  S2UR UR5, SR_CgaCtaId ;  /* 0x00000000000579c3 */ /* 0x000e620000008800 */
[----:B------:R-:W-:Y:S01]  /*2c80*/  UMOV UR4, 0x400 ;  /* 0x0000040000047882 */ /* 0x000fe20000000000 */
[----:B------:R-:W-:Y:S01]  /*2c90*/  ISETP.GE.U32.AND P2, PT, R0, 0x4, PT ;  /* 0x000000040000780c */ /* 0x000fe20003f46070 */
[----:B------:R-:W-:Y:S01]  /*2ca0*/  IMAD.MOV.U32 R12, RZ, RZ, 0x1 ;  /* 0x00000001ff0c7424 */ /* 0x000fe200078e00ff */
[----:B------:R-:W-:Y:S02]  /*2cb0*/  CS2R R10, SRZ ;  /* 0x00000000000a7805 */ /* 0x000fe4000001ff00 */
[----:B------:R-:W-:Y:S01]  /*2cc0*/  CS2R R8, SRZ ;  /* 0x0000000000087805 */ /* 0x000fe2000001ff00 */
[----:B-1----:R-:W-:-:S03]  /*2cd0*/  ULEA UR6, UR5, UR4, 0x18 ;  /* 0x0000000405067291 */ /* 0x002fc6000f8ec0ff */
[----:B------:R-:W-:-:S09]  /*2ce0*/  UMOV UR5, URZ ;  /* 0x000000ff00057c82 */ /* 0x000fd20008000000 */
.L_x_56:
[----:B------:R-:W-:Y:S02]  /*2cf0*/  LEA R2, R8, UR6, 0x3 ;  /* 0x0000000608027c11 */ /* 0x000fe4000f8e18ff */
[----:B------:R-:W-:-:S03]  /*2d00*/  SHF.L.U32 R5, R9, 0x1f, RZ ;  /* 0x0000001f09057819 */ /* 0x000fc600000006ff */
[----:B------:R-:W-:Y:S01]  /*2d10*/  VIADD R4, R2, 0x120 ;  /* 0x0000012002047836 */ /* 0x000fe20000000000 */
[----:B------:R-:W1:Y:S02]  /*2d20*/  SYNCS.PHASECHK.TRANS64.TRYWAIT P0, [R2+URZ+0x110], R5 ;  /* 0x00011005020075a7 */ /* 0x000e6400080011ff */
[----:B-1----:R-:W-:Y:S05]  /*2d30*/  @!P0 BRA `(.L_x_53) ;  /* 0x0000005000948947 */ /* 0x002fea0003800000 */
.L_x_135:
[----:B------:R-:W-:Y:S01]  /*2d40*/  ULEA UR4, UR5, UR6, 0x3 ;  /* 0x0000000605047291 */ /* 0x000fe2000f8e18ff */
[----:B------:R-:W-:Y:S02]  /*2d50*/  PRMT R4, RZ, 0x654, R4 ;  /* 0x00000654ff047816 */ /* 0x000fe40000000004 */
[----:B-1----:R-:W-:Y:S01]  /*2d60*/  SHF.L.U32 R5, R12, 0x1f, RZ ;  /* 0x0000001f0c057819 */ /* 0x002fe200000006ff */
[----:B------:R-:W-:Y:S01]  /*2d70*/  UIADD3 UR7, UPT, UPT, UR4, 0xb0, URZ ;  /* 0x000000b004077890 */ /* 0x000fe2000fffe0ff */
[----:B------:R1:W-:Y:S05]  /*2d80*/  SYNCS.ARRIVE.TRANS64.RED.A1T0 RZ, [R4+URZ], RZ ;  /* 0x000000ff04ff79a7 */ /* 0x0003ea00081004ff */
[----:B------:R-:W-:Y:S01]  /*2d90*/  IMAD.U32 R7, RZ, RZ, UR7 ;  /* 0x00000007ff077e24 */ /* 0x000fe2000f8e00ff */
[----:B------:R-:W2:Y:S04]  /*2da0*/  SYNCS.PHASECHK.TRANS64.TRYWAIT P0, [UR4+0xc0], R5 ;  /* 0x0000c005ff0075a7 */ /* 0x000ea80008001104 */
[----:B------:R-:W-:Y:S01]  /*2db0*/  PRMT R6, R0, 0x654, R7 ;  /* 0x0000065400067816 */ /* 0x000fe20000000007 */
[----:B-1----:R-:W-:Y:S01]  /*2dc0*/  @!P2 IMAD.MOV.U32 R4, RZ, RZ, 0x10 ;  /* 0x00000010ff04a424 */ /* 0x002fe200078e00ff */
[----:B--2---:R-:W-:Y:S06]  /*2dd0*/  @!P0 BRA `(.L_x_54) ;  /* 0x0000005000808947 */ /* 0x004fec0003800000 */
.L_x_137:
[----:B------:R-:W-:Y:S01]  /*2de0*/  ULEA UR8, UR5, UR6, 0x4 ;  /* 0x0000000605087291 */ /* 0x000fe2000f8e20ff */
[----:B------:R-:W-:Y:S01]  /*2df0*/  SEL R3, R6, R3, !P2 ;  /* 0x0000000306037207 */ /* 0x000fe20005000000 */
[----:B------:R-:W-:Y:S01]  /*2e00*/  UIADD3 UR9, UPT, UPT, UR4, 0xb0, URZ ;  /* 0x000000b004097890 */ /* 0x000fe2000fffe0ff */
[----:B-1----:R-:W-:Y:S01]  /*2e10*/  LEA R2, R11, UR6, 0x3 ;  /* 0x000000060b027c11 */ /* 0x002fe2000f8e18ff */
[----:B------:R-:W-:Y:S01]  /*2e20*/  UIADD3 UR8, UPT, UPT, UR8, 0x140, URZ ;  /* 0x0000014008087890 */ /* 0x000fe2000fffe0ff */
[----:B------:R-:W-:Y:S01]  /*2e30*/  SHF.L.U32 R5, R10, 0x1f, RZ ;  /* 0x0000001f0a057819 */ /* 0x000fe200000006ff */
[----:B------:R1:W-:Y:S01]  /*2e40*/  @!P2 SYNCS.ARRIVE.TRANS64.RED RZ, [R3+URZ], R4 ;  /* 0x0000000403ffa9a7 */ /* 0x0003e200080004ff */
[----:B------:R-:W-:Y:S01]  /*2e50*/  UIADD3 UR4, UPT, UPT, UR5, 0x1, URZ ;  /* 0x0000000105047890 */ /* 0x000fe2000fffe0ff */
[----:B------:R-:W-:-:S03]  /*2e60*/  VIADD R8, R8, 0x1 ;  /* 0x0000000108087836 */ /* 0x000fc60000000000 */
[----:B------:R-:W-:Y:S02]  /*2e70*/  UISETP.NE.AND UP0, UPT, UR4, 0x2, UPT ;  /* 0x000000020400788c */ /* 0x000fe4000bf05270 */
[----:B------:R-:W-:Y:S06]  /*2e80*/  UGETNEXTWORKID.BROADCAST [UR8], [UR9] ;  /* 0x00000000080073ca */ /* 0x000fec0008000100 */
[----:B------:R-:W-:Y:S01]  /*2e90*/  USEL UR7, URZ, 0x1, UP0 ;  /* 0x00000001ff077887 */ /* 0x000fe20008000000 */
[----:B------:R-:W-:Y:S01]  /*2ea0*/  ISETP.NE.AND P0, PT, R8, 0x2, PT ;  /* 0x000000020800780c */ /* 0x000fe20003f05270 */
[----:B------:R-:W-:Y:S01]  /*2eb0*/  USEL UR5, UR4, URZ, UP0 ;  /* 0x000000ff04057287 */ /* 0x000fe20008000000 */
[----:B------:R-:W2:Y:S03]  /*2ec0*/  SYNCS.PHASECHK.TRANS64.TRYWAIT P1, [R2+URZ+0xb0], R5 ;  /* 0x0000b005020075a7 */ /* 0x000ea600080211ff */
[----:B------:R-:W-:Y:S01]  /*2ed0*/  LOP3.LUT R12, R12, UR7, RZ, 0x3c, !PT ;  /* 0x000000070c0c7c12 */ /* 0x000fe2000f8e3cff */
[----:B-12---:R-:W-:Y:S07]  /*2ee0*/  @!P1 BRA `(.L_x_55) ;  /* 0x0000005000549947 */ /* 0x006fee0003800000 */
.L_x_138:
[C---:B------:R-:W-:Y:S01]  /*2ef0*/  LEA R4, R11.reuse, UR6, 0x4 ;  /* 0x000000060b047c11 */ /* 0x040fe2000f8e20ff */
[----:B-1----:R-:W-:Y:S01]  /*2f00*/  VIADD R2, R2, 0xc0 ;  /* 0x000000c002027836 */ /* 0x002fe20000000000 */
[----:B------:R-:W-:Y:S01]  /*2f10*/  SEL R8, R8, RZ, P0 ;  /* 0x000000ff08087207 */ /* 0x000fe20000000000 */
[----:B------:R-:W-:-:S03]  /*2f20*/  VIADD R11, R11, 0x1 ;  /* 0x000000010b0b7836 */ /* 0x000fc60000000000 */
[----:B------:R-:W1:Y:S01]  /*2f30*/  LDS.128 R4, [R4+0x140] ;  /* 0x0001400004047984 */ /* 0x000e620000000c00 */
[----:B------:R-:W-:Y:S02]  /*2f40*/  PRMT R2, RZ, 0x654, R2 ;  /* 0x00000654ff027816 */ /* 0x000fe40000000002 */
[C---:B------:R-:W-:Y:S01]  /*2f50*/  ISETP.NE.AND P1, PT, R11.reuse, 0x2, PT ;  /* 0x000000020b00780c */ /* 0x040fe20003f25270 */
[----:B------:R-:W-:Y:S01]  /*2f60*/  @!PT LDS RZ, [RZ] ;  /* 0x00000000fffff984 */ /* 0x000fe20000000800 */
[----:B------:R-:W-:Y:S01]  /*2f70*/  @!PT LDS RZ, [RZ] ;  /* 0x00000000fffff984 */ /* 0x000fe20000000800 */
[----:B------:R-:W-:Y:S01]  /*2f80*/  @!PT LDS RZ, [RZ] ;  /* 0x00000000fffff984 */ /* 0x000fe20000000800 */
[----:B------:R-:W-:Y:S01]  /*2f90*/  @!PT LDS RZ, [RZ] ;  /* 0x00000000fffff984 */ /* 0x000fe20000000800 */
[----:B------:R2:W-:Y:S06]  /*2fa0*/  MEMBAR.ALL.CTA ;  /* 0x0000000000007992 */ /* 0x0005ec0000008000 */
[----:B--2---:R-:W2:Y:S01]  /*2fb0*/  FENCE.VIEW.ASYNC.S ;  /* 0x00000000000073c6 */ /* 0x004ea20000000000 */
[----:B------:R-:W-:Y:S01]  /*2fc0*/  SEL R11, R11, RZ, P1 ;  /* 0x000000ff0b0b7207 */ /* 0x000fe20000800000 */
[----:B--2---:R2:W-:Y:S01]  /*2fd0*/  SYNCS.ARRIVE.TRANS64.RED.A1T0 RZ, [R2+URZ], RZ ;  /* 0x000000ff02ff79a7 */ /* 0x0045e200081004ff */
[----:B-1----:R-:W-:-:S02]  /*2fe0*/  LOP3.LUT P3, RZ, R6, 0x1, RZ, 0xc0, !PT ;  /* 0x0000000106ff7812 */ /* 0x002fc4000786c0ff */
[----:B------:R-:W-:-:S04]  /*2ff0*/  SEL R5, RZ, 0x1, P1 ;  /* 0x00000001ff057807 */ /* 0x000fc80000800000 */
[----:B------:R-:W-:Y:S02]  /*3000*/  LOP3.LUT R10, R10, R5, RZ, 0x3c, !PT ;  /* 0x000000050a0a7212 */ /* 0x000fe400078e3cff */
[----:B--2---:R-:W-:-:S04]  /*3010*/  SEL R2, RZ, 0x1, P0 ;  /* 0x00000001ff027807 */ /* 0x004fc80000000000 */
[----:B------:R-:W-:Y:S01]  /*3020*/  LOP3.LUT R9, R9, R2, RZ, 0x3c, !PT ;  /* 0x0000000209097212 */ /* 0x000fe200078e3cff */
[----:B------:R-:W-:Y:S06]  /*3030*/  @P3 BRA `(.L_x_56) ;  /* 0xfffffffc002c3947 */ /* 0x000fec000383ffff */
[----:B------:R-:W-:Y:S01]  /*3040*/  ULEA UR4, UR5, UR6, 0x3 ;  /* 0x0000000605047291 */ /* 0x000fe2000f8e18ff */
[----:B------:R-:W-:-:S08]  /*3050*/  SHF.L.U32 R3, R12, 0x1f, RZ ;  /* 0x0000001f0c037819 */ /* 0x000fd000000006ff */
[----:B------:R-:W1:Y:S02]  /*3060*/  SYNCS.PHASECHK.TRANS64 P0, [UR4+0xc0], R3 ;  /* 0x0000c003ff0075a7 */ /* 0x000e640008001004 */
[----:B-1----:R-:W-:Y:S05]  /*3070*/  @P0 BRA `(.L_x_57) ;  /* 0x0000000000080947 */ /* 0x002fea0003800000 */
[----:B------:R-:W1:Y:S02]  /*3080*/  SYNCS.PHASECHK.TRANS64.TRYWAIT P0, [UR4+0xc0], R3 ;  /* 0x0000c003ff0075a7 */ /* 0x000e640008001104 */
[----:B-1----:R-:W-:Y:S05]  /*3090*/  @!P0 BRA `(.L_x_58) ;  /* 0x0000004c00fc8947 */ /* 0x002fea0003800000 */
.L_x_57:
[----:B------:R-:W-:-:S04]  /*30a0*/  UIADD3 UR7, UPT, UPT, UR5, 0x1, URZ ;  /* 0x0000000105077890 */ /* 0x000fc8000fffe0ff */
[----:B------:R-:W-:-:S04]  /*30b0*/  UISETP.NE.AND UP0, UPT, UR7, 0x2, UPT ;  /* 0x000000020700788c */ /* 0x000fc8000bf05270 */
[----:B------:R-:W-:Y:S02]  /*30c0*/  USEL UR8, URZ, 0x1, UP0 ;  /* 0x00000001ff087887 */ /* 0x000fe40008000000 */
[----:B------:R-:W-:-:S04]  /*30d0*/  USEL UR7, UR7, URZ, UP0 ;  /* 0x000000ff07077287 */ /* 0x000fc80008000000 */
[----:B------:R-:W-:Y:S01]  /*30e0*/  ULEA UR7, UR7, UR6, 0x3 ;  /* 0x0000000607077291 */ /* 0x000fe2000f8e18ff */
[----:B-1----:R-:W-:-:S04]  /*30f0*/  LOP3.LUT R3, R12, UR8, RZ, 0x3c, !PT ;  /* 0x000000080c037c12 */ /* 0x002fc8000f8e3cff */
[----:B------:R-:W-:-:S04]  /*3100*/  SHF.L.U32 R0, R3, 0x1f, RZ ;  /* 0x0000001f03007819 */ /* 0x000fc800000006ff */
[----:B------:R-:W1:Y:S02]  /*3110*/  SYNCS.PHASECHK.TRANS64 P0, [UR7+0xc0], R0 ;  /* 0x0000c000ff0075a7 */ /* 0x000e640008001007 */
[----:B-1----:R-:W-:Y:S05]  /*3120*/  @P0 EXIT ;  /* 0x000000000000094d */ /* 0x002fea0003800000 */
[----:B------:R-:W-:Y:S02]  /*3130*/  SHF.L.U32 R3, R3, 0x1f, RZ ;  /* 0x0000001f03037819 */ /* 0x000fe400000006ff */
[----:B------:R-:W-:-:S07]  /*3140*/  MOV R0, UR7 ;  /* 0x0000000700007c02 */ /* 0x000fce0008000f00 */
.L_x_59:
[----:B-1----:R1:W2:Y:S02]  /*3150*/  SYNCS.PHASECHK.TRANS64.TRYWAIT P0, [R0+URZ+0xc0], R3 ;  /* 0x0000c003000075a7 */ /* 0x0022a400080011ff */
[----:B--2---:R-:W-:Y:S05]  /*3160*/  @!P0 NANOSLEEP.SYNCS 0x989680 ;  /* 0x009896800000895d */ /* 0x004fea0003900000 */
[----:B------:R-:W2:Y:S02]  /*3170*/  @!P0 SYNCS.PHASECHK.TRANS64 P0, [R0+URZ+0xc0], R3 ;  /* 0x0000c003000085a7 */ /* 0x000ea400080010ff */
[----:B--2---:R-:W-:Y:S05]  /*3180*/  @P0 EXIT ;  /* 0x000000000000094d */ /* 0x004fea0003800000 */
[----:B------:R-:W-:Y:S05]  /*3190*/  BRA `(.L_x_59) ;  /* 0xfffffffc00ec7947 */ /* 0x000fea000383ffff */
.L_x_52:
[----:B------:R-:W-:Y:S05]  /*31a0*/  BRA.U UP4, `(.L_x_60) ;  /* 0x0000000d04d87547 */ /* 0x000fea000b800000 */
[----:B------:R-:W1:Y:S01]  /*31b0*/  S2UR UR7, SR_CgaCtaId ;  /* 0x00000000000779c3 */ /* 0x000e620000008800 */
[----:B------:R-:W-:Y:S01]  /*31c0*/  UMOV UR4, 0x40 ;  /* 0x0000004000047882 */ /* 0x000fe20000000000 */
[----:B------:R-:W-:Y:S01]  /*31d0*/  NOP ;  /* 0x0000000000007918 */ /* 0x000fe20000000000 */
[----:B------:R-:W-:Y:S01]  /*31e0*/  UMOV UR6, 0x400 ;  /* 0x0000040000067882 */ /* 0x000fe20000000000 */
[----:B-1----:R-:W-:Y:S02]  /*31f0*/  ULEA UR5, UR7, UR4, 0x18 ;  /* 0x0000000407057291 */ /* 0x002fe4000f8ec0ff */
[----:B------:R-:W-:-:S07]  /*3200*/  ULEA UR6, UR7, UR6, 0x18 ;  /* 0x0000000607067291 */ /* 0x000fce000f8ec0ff */
[----:B------:R-:W1:Y:S02]  /*3210*/  LDS.U8 R0, [UR5+0x1c] ;  /* 0x00001c05ff007984 */ /* 0x000e640008000000 */
[----:B-1----:R-:W-:-:S13]  /*3220*/  ISETP.NE.AND P0, PT, R0, RZ, PT ;  /* 0x000000ff0000720c */ /* 0x002fda0003f05270 */
[----:B------:R-:W-:Y:S05]  /*3230*/  @P0 BRA `(.L_x_61) ;  /* 0x0000000000580947 */ /* 0x000fea0003800000 */
[----:B------:R-:W-:-:S13]  /*3240*/  ELECT P0, URZ, PT ;  /* 0x0000000000ff782f */ /* 0x000fda0003800000 */
[----:B------:R-:W-:Y:S05]  /*3250*/  @!P0 BRA `(.L_x_62) ;  /* 0x0000000000608947 */ /* 0x000fea0003800000 */
[----:B------:R-:W-:Y:S01]  /*3260*/  UMOV UR4, 0x10 ;  /* 0x0000001000047882 */ /* 0x000fe20000000000 */
[----:B------:R-:W-:Y:S01]  /*3270*/  HFMA2 R0, -RZ, RZ, 0, 5.9604644775390625e-08 ;  /* 0x00000001ff007431 */ /* 0x000fe200000001ff */
[----:B------:R-:W-:-:S03]  /*3280*/  MOV R3, 0xffff ;  /* 0x0000ffff00037802 */ /* 0x000fc60000000f00 */
[----:B------:R-:W-:Y:S04]  /*3290*/  DEPBAR.LE SB1, 0x36 ;  /* 0x00009d800000791a */ /* 0x000fe80000000000 */
[----:B------:R-:W1:Y:S02]  /*32a0*/  UTCATOMSWS.FIND_AND_SET.ALIGN UP0, UR4, UR4 ;  /* 0x00000004000475e3 */ /* 0x000e640008000800 */
[----:B-1----:R-:W-:Y:S01]  /*32b0*/  MOV R4, UR4 ;  /* 0x0000000400047c02 */ /* 0x002fe20008000f00 */
[----:B------:R-:W-:Y:S06]  /*32c0*/  BRA.U UP0, `(.L_x_63) ;  /* 0x0000000100187547 */ /* 0x000fec000b800000 */
.L_x_64:
[----:B------:R-:W-:Y:S05]  /*32d0*/  NANOSLEEP 0x64 ;  /* 0x000000640000795d */ /* 0x000fea0003800000 */
[----:B------:R-:W-:-:S05]  /*32e0*/  UMOV UR4, 0x10 ;  /* 0x0000001000047882 */ /* 0x000fca0000000000 */
[----:B------:R-:W-:Y:S04]  /*32f0*/  DEPBAR.LE SB1, 0x36 ;  /* 0x00009d800000791a */ /* 0x000fe80000000000 */
[----:B------:R-:W1:Y:S02]  /*3300*/  UTCATOMSWS.FIND_AND_SET.ALIGN UP0, UR4, UR4 ;  /* 0x00000004000475e3 */ /* 0x000e640008000800 */
[----:B-1----:R-:W-:Y:S01]  /*3310*/  MOV R4, UR4 ;  /* 0x0000000400047c02 */ /* 0x002fe20008000f00 */
[----:B------:R-:W-:Y:S05]  /*3320*/  BRA.U !UP0, `(.L_x_64) ;  /* 0xfffffffd08e87547 */ /* 0x000fea000b83ffff */
.L_x_63:
[-C--:B------:R-:W-:Y:S02]  /*3330*/  SHF.L.U32 R3, R3, R4.reuse, RZ ;  /* 0x0000000403037219 */ /* 0x080fe400000006ff */
[----:B------:R-:W-:Y:S01]  /*3340*/  SHF.L.U32 R0, R0, R4, RZ ;  /* 0x0000000400007219 */ /* 0x000fe200000006ff */
[----:B------:R-:W-:Y:S02]  /*3350*/  IMAD.SHL.U32 R4, R4, 0x20, RZ ;  /* 0x0000002004047824 */ /* 0x000fe400078e00ff */
[----:B------:R1:W-:Y:S04]  /*3360*/  ATOMS.OR RZ, [UR5+0x14], R3 ;  /* 0x00001403ffff798c */ /* 0x0003e8000b000005 */
[----:B------:R1:W-:Y:S04]  /*3370*/  ATOMS.OR RZ, [UR5+0x18], R0 ;  /* 0x00001800ffff798c */ /* 0x0003e8000b000005 */
[----:B------:R1:W-:Y:S01]  /*3380*/  STS [UR6+0x160], R4 ;  /* 0x00016004ff007988 */ /* 0x0003e20008000806 */
[----:B------:R-:W-:Y:S05]  /*3390*/  BRA `(.L_x_62) ;  /* 0x0000000000107947 */ /* 0x000fea0003800000 */
.L_x_61:
[----:B------:R-:W-:Y:S02]  /*33a0*/  MOV R0, 0xffffffff ;  /* 0xffffffff00007802 */ /* 0x000fe40000000f00 */
[----:B------:R-:W-:-:S03]  /*33b0*/  MOV R4, 0x33e0 ;  /* 0x000033e000047802 */ /* 0x000fc60000000f00 */
[----:B------:R1:W-:Y:S04]  /*33c0*/  STS [UR6+0x160], R0 ;  /* 0x00016000ff007988 */ /* 0x0003e80008000806 */
[----:B-1---5:R-:W-:Y:S05]  /*33d0*/  CALL.REL.NOINC `($__internal_1_$__cuda_sm10x_tcgen05_guardrail_trap_phase_invalid_during_alloc) ;  /* 0x0000005000b87944 */ /* 0x022fea0003c00000 */
.L_x_62:
[----:B------:R-:W-:Y:S05]  /*33e0*/  WARPSYNC.ALL ;  /* 0x0000000000007948 */ /* 0x000fea0003800000 */
[----:B------:R-:W2:Y:S01]  /*33f0*/  S2UR UR4, SR_CgaCtaId ;  /* 0x00000000000479c3 */ /* 0x000ea20000008800 */
[----:B------:R-:W-:Y:S01]  /*3400*/  UMOV UR26, 0x400 ;  /* 0x00000400001a7882 */ /* 0x000fe20000000000 */
[----:B------:R-:W-:-:S06]  /*3410*/  NOP ;  /* 0x0000000000007918 */ /* 0x000fcc0000000000 */
[----:B------:R-:W-:Y:S06]  /*3420*/  BAR.ARV 0x6, 0xa0 ;  /* 0x0182800000007b1d */ /* 0x000fec0000002000 */
[----:B------:R-:W3:Y:S01]  /*3430*/  LDCU UR5, c[0x0][0x38c] ;  /* 0x00007180ff0577ac */ /* 0x000ee20008000800 */
[----:B------:R-:W-:Y:S01]  /*3440*/  LOP3.LUT R2, R2, 0xffff, RZ, 0xc0, !PT ;  /* 0x0000ffff02027812 */ /* 0x000fe200078ec0ff */
[----:B------:R-:W-:Y:S01]  /*3450*/  IMAD.MOV.U32 R11, RZ, RZ, 0x1 ;  /* 0x00000001ff0b7424 */ /* 0x000fe200078e00ff */
[----:B------:R-:W-:Y:S01]  /*3460*/  CS2R R8, SRZ ;  /* 0x0000000000087805 */ /* 0x000fe2000001ff00 */
[----:B------:R-:W4:Y:S01]  /*3470*/  LDCU UR7, c[0x0][0x38c] ;  /* 0x00007180ff0777ac */ /* 0x000f220008000800 */
[----:B------:R-:W-:Y:S01]  /*3480*/  R2UR UR27, R2 ;  /* 0x00000000021b72ca */ /* 0x000fe200000e0000 */
[----:B------:R-:W-:Y:S01]  /*3490*/  IMAD.MOV.U32 R10, RZ, RZ, RZ ;  /* 0x000000ffff0a7224 */ /* 0x000fe200078e00ff */
[----:B------:R-:W-:Y:S01]  /*34a0*/  UMOV UR30, URZ ;  /* 0x000000ff001e7c82 */ /* 0x000fe20008000000 */
[----:B------:R-:W-:Y:S01]  /*34b0*/  UMOV UR24, URZ ;  /* 0x000000ff00187c82 */ /* 0x000fe20008000000 */
[----:B--2---:R-:W-:Y:S01]  /*34c0*/  ULEA UR26, UR4, UR26, 0x18 ;  /* 0x0000001a041a7291 */ /* 0x004fe2000f8ec0ff */
[----:B------:R-:W-:Y:S01]  /*34d0*/  UMOV UR38, 0x0 ;  /* 0x0000000000267882 */ /* 0x000fe20000000000 */
[----:B------:R-:W-:-:S02]  /*34e0*/  UMOV UR39, 0x4200010 ;  /* 0x0420001000277882 */ /* 0x000fc40000000000 */
[----:B------:R-:W-:Y:S02]  /*34f0*/  UIADD3 UR4, UPT, UPT, UR26, 0x4400, URZ ;  /* 0x000044001a047890 */ /* 0x000fe4000fffe0ff */
[----:B------:R-:W-:Y:S02]  /*3500*/  UIADD3 UR6, UPT, UPT, UR26, 0x14400, URZ ;  /* 0x000144001a067890 */ /* 0x000fe4000fffe0ff */
[----:B---3--:R-:W-:Y:S01]  /*3510*/  UIADD3 UR5, UPT, UPT, UR5, 0x7f, URZ ;  /* 0x0000007f05057890 */ /* 0x008fe2000fffe0ff */
[----:B-1----:R-:W1:Y:S01]  /*3520*/  LDS R0, [UR26+0x160] ;  /* 0x0001601aff007984 */ /* 0x002e620008000800 */
[----:B------:R-:W-:Y:S01]  /*3530*/  UMOV UR36, 0x0 ;  /* 0x0000000000247882 */ /* 0x000fe20000000000 */
[----:B------:R-:W-:Y:S01]  /*3540*/  UMOV UR37, 0x4200010 ;  /* 0x0420001000257882 */ /* 0x000fe20000000000 */
[----:B------:R-:W-:Y:S02]  /*3550*/  USHF.R.S32.HI UR40, URZ, 0x1f, UR5 ;  /* 0x0000001fff287899 */ /* 0x000fe40008011405 */
[----:B----4-:R-:W-:-:S02]  /*3560*/  UISETP.GE.AND UP4, UPT, UR7, 0x1, UPT ;  /* 0x000000010700788c */ /* 0x010fc4000bf86270 */
[----:B------:R-:W-:Y:S02]  /*3570*/  ULEA.HI UR40, UR40, UR5, URZ, 0x7 ;  /* 0x0000000528287291 */ /* 0x000fe4000f8f38ff */
[----:B------:R-:W-:Y:S02]  /*3580*/  USHF.R.U32.HI UR5, URZ, 0x4, UR4 ;  /* 0x00000004ff057899 */ /* 0x000fe40008011604 */
[----:B------:R-:W-:Y:S02]  /*3590*/  USHF.R.S32.HI UR40, URZ, 0x7, UR40 ;  /* 0x00000007ff287899 */ /* 0x000fe40008011428 */
[----:B------:R-:W-:Y:S02]  /*35a0*/  USHF.R.U32.HI UR4, URZ, 0x4, UR6 ;  /* 0x00000004ff047899 */ /* 0x000fe40008011606 */
[----:B------:R-:W-:Y:S02]  /*35b0*/  UISETP.LT.AND UP0, UPT, UR40, 0x1, UPT ;  /* 0x000000012800788c */ /* 0x000fe4000bf01270 */
[----:B------:R-:W-:-:S02]  /*35c0*/  ULOP3.LUT UR5, UR5, 0x3fff, URZ, 0xc0, !UPT ;  /* 0x00003fff05057892 */ /* 0x000fc4000f8ec0ff */
[----:B------:R-:W-:Y:S02]  /*35d0*/  ULOP3.LUT UR4, UR4, 0x3fff, URZ, 0xc0, !UPT ;  /* 0x00003fff04047892 */ /* 0x000fe4000f8ec0ff */
[----:B------:R-:W-:Y:S02]  /*35e0*/  USEL UR41, UR40, 0x1, !UP0 ;  /* 0x0000000128297887 */ /* 0x000fe4000c000000 */
[----:B------:R-:W-:Y:S02]  /*35f0*/  ULOP3.LUT UR28, UR5, 0x10000, URZ, 0xfc, !UPT ;  /* 0x00010000051c7892 */ /* 0x000fe4000f8efcff */
[----:B------:R-:W-:Y:S02]  /*3600*/  ULOP3.LUT UR29, UR4, 0x10000, URZ, 0xfc, !UPT ;  /* 0x00010000041d7892 */ /* 0x000fe4000f8efcff */
[----:B------:R-:W-:Y:S01]  /*3610*/  UIADD3 UR41, UPT, UPT, -UR41, URZ, URZ ;  /* 0x000000ff29297290 */ /* 0x000fe2000fffe1ff */
[----:B------:R-:W-:Y:S01]  /*3620*/  UMOV UR34, 0x0 ;  /* 0x0000000000227882 */ /* 0x000fe20000000000 */
[----:B------:R-:W-:Y:S01]  /*3630*/  UMOV UR35, 0x4200010 ;  /* 0x0420001000237882 */ /* 0x000fe20000000000 */
[----:B------:R-:W-:Y:S01]  /*3640*/  UMOV UR32, 0x0 ;  /* 0x0000000000207882 */ /* 0x000fe20000000000 */
[----:B------:R-:W-:Y:S01]  /*3650*/  UMOV UR33, 0x4200010 ;  /* 0x0420001000217882 */ /* 0x000fe20000000000 */
[----:B-1----:R-:W-:-:S15]  /*3660*/  R2UR UR42, R0 ;  /* 0x00000000002a72ca */ /* 0x002fde00000e0000 */
.L_x_71:
[----:B------:R-:W-:Y:S02]  /*3670*/  LEA R0, R10, UR26, 0x3 ;  /* 0x0000001a0a007c11 */ /* 0x000fe4000f8e18ff */
[----:B------:R-:W-:Y:S02]  /*3680*/  SHF.L.U32 R5, R9, 0x1f, RZ ;  /* 0x0000001f09057819 */ /* 0x000fe400000006ff */
[----:B------:R-:W-:Y:S01]  /*3690*/  PLOP3.LUT P0, PT, PT, PT, UP4, 0x80, 0x8 ;  /* 0x000000000008781c */ /* 0x000fe20003f0f048 */
[----:B------:R-:W-:Y:S01]  /*36a0*/  VIADD R3, R0, 0xc0 ;  /* 0x000000c000037836 */ /* 0x000fe20000000000 */
[----:B-1----:R-:W1:Y:S02]  /*36b0*/  SYNCS.PHASECHK.TRANS64.TRYWAIT P1, [R0+URZ+0xb0], R5 ;  /* 0x0000b005000075a7 */ /* 0x002e6400080211ff */
[----:B-1-3--:R-:W-:Y:S09]  /*36c0*/  @!P1 BRA `(.L_x_65) ;  /* 0x0000004800889947 */ /* 0x00aff20003800000 */
.L_x_140:
[----:B------:R-:W-:Y:S01]  /*36d0*/  LEA R4, R10, UR26, 0x4 ;  /* 0x0000001a0a047c11 */ /* 0x000fe2000f8e20ff */
[----:B------:R-:W-:Y:S01]  /*36e0*/  @UP4 ULEA UR4, UR24, UR26, 0x3 ;  /* 0x0000001a18044291 */ /* 0x000fe2000f8e18ff */
[----:B------:R-:W-:Y:S01]  /*36f0*/  PLOP3.LUT P2, PT, PT, PT, PT, 0x80, 0x8 ;  /* 0x000000000008781c */ /* 0x000fe20003f4f070 */
[----:B------:R-:W-:Y:S01]  /*3700*/  ULEA UR31, UR30, UR26, 0x3 ;  /* 0x0000001a1e1f7291 */ /* 0x000fe2000f8e18ff */
[----:B------:R-:W-:Y:S02]  /*3710*/  PRMT R3, RZ, 0x654, R3 ;  /* 0x00000654ff037816 */ /* 0x000fe40000000003 */
[----:B-1----:R-:W1:Y:S01]  /*3720*/  LDS.128 R4, [R4+0x140] ;  /* 0x0001400004047984 */ /* 0x002e620000000c00 */
[----:B------:R-:W-:Y:S02]  /*3730*/  @P0 SHF.L.U32 R2, R8, 0x1f, RZ ;  /* 0x0000001f08020819 */ /* 0x000fe400000006ff */
[----:B------:R-:W-:Y:S01]  /*3740*/  SHF.L.U32 R0, R11, 0x1f, RZ ;  /* 0x0000001f0b007819 */ /* 0x000fe200000006ff */
[----:B------:R-:W-:Y:S01]  /*3750*/  @!PT LDS RZ, [RZ] ;  /* 0x00000000fffff984 */ /* 0x000fe20000000800 */
[----:B------:R-:W-:Y:S01]  /*3760*/  @!PT LDS RZ, [RZ] ;  /* 0x00000000fffff984 */ /* 0x000fe20000000800 */
[----:B------:R-:W-:Y:S01]  /*3770*/  @!PT LDS RZ, [RZ] ;  /* 0x00000000fffff984 */ /* 0x000fe20000000800 */
[----:B------:R-:W-:Y:S01]  /*3780*/  @!PT LDS RZ, [RZ] ;  /* 0x00000000fffff984 */ /* 0x000fe20000000800 */
[----:B------:R2:W-:Y:S06]  /*3790*/  MEMBAR.ALL.CTA ;  /* 0x0000000000007992 */ /* 0x0005ec0000008000 */
[----:B--2---:R-:W2:Y:S02]  /*37a0*/  FENCE.VIEW.ASYNC.S ;  /* 0x00000000000073c6 */ /* 0x004ea40000000000 */
[----:B--2---:R2:W-:Y:S01]  /*37b0*/  SYNCS.ARRIVE.TRANS64.RED.A1T0 RZ, [R3+URZ], RZ ;  /* 0x000000ff03ff79a7 */ /* 0x0045e200081004ff */
[----:B------:R2:W3:Y:S01]  /*37c0*/  @P0 SYNCS.PHASECHK.TRANS64.TRYWAIT P2, [UR4], R2 ;  /* 0x00000002ff0005a7 */ /* 0x0004e20008041104 */
[----:B------:R-:W-:Y:S01]  /*37d0*/  ULEA.HI UR4, UR30, UR30, URZ, 0x1 ;  /* 0x0000001e1e047291 */ /* 0x000fe2000f8f08ff */
[----:B-1----:R-:W-:-:S03]  /*37e0*/  LOP3.LUT P1, RZ, R6, 0x1, RZ, 0xc0, !PT ;  /* 0x0000000106ff7812 */ /* 0x002fc6000782c0ff */
[----:B------:R-:W-:Y:S02]  /*37f0*/  USHF.L.U32 UR11, UR4, 0x6, URZ ;  /* 0x00000006040b7899 */ /* 0x000fe400080006ff */
[----:B------:R-:W-:Y:S02]  /*3800*/  ULOP3.LUT UR4, UR4, 0xffe, URZ, 0xc0, !UPT ;  /* 0x00000ffe04047892 */ /* 0x000fe4000f8ec0ff */
[----:B------:R-:W-:Y:S02]  /*3810*/  ULOP3.LUT UR11, UR11, 0xffffff80, URZ, 0xc0, !UPT ;  /* 0xffffff800b0b7892 */ /* 0x000fe4000f8ec0ff */
[----:B------:R-:W-:Y:S02]  /*3820*/  UIADD3 UR4, UPT, UPT, -UR4, UR30, URZ ;  /* 0x0000001e04047290 */ /* 0x000fe4000fffe1ff */
[----:B------:R-:W-:Y:S01]  /*3830*/  UIADD3 UR11, UPT, UPT, UR42, UR11, URZ ;  /* 0x0000000b2a0b7290 */ /* 0x000fe2000fffe0ff */
[----:B------:R-:W1:Y:S03]  /*3840*/  SYNCS.PHASECHK.TRANS64.TRYWAIT P0, [UR31+0xf0], R0 ;  /* 0x0000f000ff0075a7 */ /* 0x000e66000800111f */
[----:B------:R-:W-:Y:S01]  /*3850*/  ULEA UR11, UR4, UR11, 0x14 ;  /* 0x0000000b040b7291 */ /* 0x000fe2000f8ea0ff */
[----:B-123--:R-:W-:Y:S11]  /*3860*/  @!P0 BRA `(.L_x_66) ;  /* 0x0000004800348947 */ /* 0x00eff60003800000 */
.L_x_142:
[----:B------:R-:W-:Y:S01]  /*3870*/  IADD3 R10, PT, PT, R10, 0x1, RZ ;  /* 0x000000010a0a7810 */ /* 0x000fe20007ffe0ff */
[----:B------:R-:W-:Y:S06]  /*3880*/  BRA.U !UP4, `(.L_x_67) ;  /* 0x000000010cc07547 */ /* 0x000fec000b800000 */
[----:B------:R-:W-:Y:S01]  /*3890*/  UPLOP3.LUT UP2, UPT, UPT, UPT, UPT, 0x40, 0x4 ;  /* 0x000000000004789c */ /* 0x000fe20003f4e870 */
[----:B------:R-:W-:Y:S01]  /*38a0*/  UMOV UR23, UR41 ;  /* 0x0000002900177c82 */ /* 0x000fe20008000000 */
[----:B------:R-:W-:Y:S01]  /*38b0*/  UMOV UR22, UR40 ;  /* 0x0000002800167c82 */ /* 0x000fe20008000000 */
[----:B------:R-:W-:-:S08]  /*38c0*/  UMOV UR10, UR24 ;  /* 0x00000018000a7c82 */ /* 0x000fd00008000000 */
.L_x_70:
[----:B------:R-:W-:Y:S02]  /*38d0*/  UIADD3 UR23, UPT, UPT, UR23, 0x1, URZ ;  /* 0x0000000117177890 */ /* 0x000fe4000fffe0ff */
[----:B--2---:R-:W-:Y:S02]  /*38e0*/  ULEA UR5, UR10, UR26, 0x3 ;  /* 0x0000001a0a057291 */ /* 0x004fe4000f8e18ff */
[----:B------:R-:W-:Y:S01]  /*38f0*/  UISETP.NE.AND UP3, UPT, UR23, URZ, UPT ;  /* 0x000000ff1700728c */ /* 0x000fe2000bf65270 */
[----:B---3--:R-:W-:Y:S10]  /*3900*/  @P2 BRA `(.L_x_68) ;  /* 0x00000000000c2947 */ /* 0x008ff40003800000 */
[----:B-1----:R-:W-:Y:S04]  /*3910*/  SHF.L.U32 R3, R8, 0x1f, RZ ;  /* 0x0000001f08037819 */ /* 0x002fe800000006ff */
[----:B------:R-:W1:Y:S02]  /*3920*/  SYNCS.PHASECHK.TRANS64.TRYWAIT P0, [UR5], R3 ;  /* 0x00000003ff0075a7 */ /* 0x000e640008001105 */
[----:B-1----:R-:W-:Y:S05]  /*3930*/  @!P0 BRA `(.L_x_69) ;  /* 0x0000004800188947 */ /* 0x002fea0003800000 */
.L_x_68:
[----:B------:R-:W-:Y:S01]  /*3940*/  UISETP.NE.AND UP0, UPT, UR22, 0x1, UPT ;  /* 0x000000011600788c */ /* 0x000fe2000bf05270 */
[----:B------:R-:W-:Y:S01]  /*3950*/  PLOP3.LUT P2, PT, PT, PT, PT, 0x80, 0x8 ;  /* 0x000000000008781c */ /* 0x000fe20003f4f070 */
[----:B------:R-:W-:Y:S02]  /*3960*/  UIADD3 UR4, UPT, UPT, UR10, 0x1, URZ ;  /* 0x000000010a047890 */ /* 0x000fe4000fffe0ff */
[----:B------:R-:W-:Y:S02]  /*3970*/  UIADD3 UR25, UPT, UPT, UR5, 0x40, URZ ;  /* 0x0000004005197890 */ /* 0x000fe4000fffe0ff */
[----:B------:R-:W-:Y:S01]  /*3980*/  UISETP.NE.AND UP1, UPT, UR4, 0x8, UPT ;  /* 0x000000080400788c */ /* 0x000fe2000bf25270 */
[----:B------:R-:W-:Y:S01]  /*3990*/  PLOP3.LUT P0, PT, PT, PT, UP0, 0x80, 0x8 ;  /* 0x000000000008781c */ /* 0x000fe20003f0f008 */
[----:B------:R-:W-:Y:S02]  /*39a0*/  UIADD3 UR22, UPT, UPT, UR22, -0x1, URZ ;  /* 0xffffffff16167890 */ /* 0x000fe4000fffe0ff */
[----:B------:R-:W-:Y:S02]  /*39b0*/  USEL UR6, URZ, 0x1, UP1 ;  /* 0x00000001ff067887 */ /* 0x000fe40008800000 */
[----:B------:R-:W-:Y:S01]  /*39c0*/  USEL UR24, UR4, URZ, UP1 ;  /* 0x000000ff04187287 */ /* 0x000fe20008800000 */
[----:B------:R-:W-:Y:S01]  /*39d0*/  UMOV UR7, 0x40004040 ;  /* 0x4000404000077882 */ /* 0x000fe20000000000 */
[----:B------:R-:W-:Y:S02]  /*39e0*/  UMOV UR5, 0x40004040 ;  /* 0x4000404000057882 */ /* 0x000fe40000000000 */
[----:B------:R-:W-:Y:S01]  /*39f0*/  @UP0 ULEA UR4, UR24, UR26, 0x3 ;  /* 0x0000001a18040291 */ /* 0x000fe2000f8e18ff */
[----:B------:R-:W-:Y:S01]  /*3a00*/  LOP3.LUT R8, R8, UR6, RZ, 0x3c, !PT ;  /* 0x0000000608087c12 */ /* 0x000fe2000f8e3cff */
[----:B------:R-:W-:Y:S01]  /*3a10*/  ULEA UR6, UR10, UR29, 0xa ;  /* 0x0000001d0a067291 */ /* 0x000fe2000f8e50ff */
[----:B------:R-:W-:Y:S02]  /*3a20*/  UMOV UR21, 0x40004040 ;  /* 0x4000404000157882 */ /* 0x000fe40000000000 */
[----:B-1----:R-:W-:Y:S01]  /*3a30*/  @P0 SHF.L.U32 R0, R8, 0x1f, RZ ;  /* 0x0000001f08000819 */ /* 0x002fe200000006ff */
[----:B------:R-:W-:Y:S02]  /*3a40*/  UIADD3 UR20, UPT, UPT, UR6, 0x2, URZ ;  /* 0x0000000206147890 */ /* 0x000fe4000fffe0ff */
[----:B------:R-:W-:Y:S01]  /*3a50*/  UIADD3 UR16, UPT, UPT, UR6, 0x4, URZ ;  /* 0x0000000406107890 */ /* 0x000fe2000fffe0ff */
[----:B------:R2:W3:Y:S01]  /*3a60*/  @P0 SYNCS.PHASECHK.TRANS64.TRYWAIT P2, [UR4], R0 ;  /* 0x00000000ff0005a7 */ /* 0x0004e20008041104 */
[----:B------:R-:W-:Y:S02]  /*3a70*/  ULEA UR4, UR10, UR28, 0x9 ;  /* 0x0000001c0a047291 */ /* 0x000fe4000f8e48ff */
[----:B------:R-:W-:Y:S02]  /*3a80*/  UIADD3 UR12, UPT, UPT, UR6, 0x6, URZ ;  /* 0x00000006060c7890 */ /* 0x000fe4000fffe0ff */
[----:B------:R-:W-:Y:S02]  /*3a90*/  UIADD3 UR18, UPT, UPT, UR4, 0x2, URZ ;  /* 0x0000000204127890 */ /* 0x000fe4000fffe0ff */
[----:B------:R-:W-:Y:S02]  /*3aa0*/  UIADD3 UR14, UPT, UPT, UR4, 0x4, URZ ;  /* 0x00000004040e7890 */ /* 0x000fe4000fffe0ff */
[----:B------:R-:W-:Y:S01]  /*3ab0*/  UIADD3 UR8, UPT, UPT, UR4, 0x6, URZ ;  /* 0x0000000604087890 */ /* 0x000fe2000fffe0ff */
[----:B------:R2:W-:Y:S01]  /*3ac0*/  UTCQMMA gdesc[UR4], gdesc[UR6], tmem[UR11], tmem[UR38], idesc[UR39], UP2 ;  /* 0x00ff2606040075ea */ /* 0x0005e2000900030b */
[----:B------:R-:W-:Y:S01]  /*3ad0*/  UPLOP3.LUT UP2, UPT, UPT, UPT, UPT, 0x80, 0x8 ;  /* 0x000000000008789c */ /* 0x000fe20003f4f070 */
[----:B------:R-:W-:Y:S01]  /*3ae0*/  UMOV UR19, 0x40004040 ;  /* 0x4000404000137882 */ /* 0x000fe20000000000 */
[----:B------:R-:W-:Y:S01]  /*3af0*/  UMOV UR17, 0x40004040 ;  /* 0x4000404000117882 */ /* 0x000fe20000000000 */
[----:B------:R2:W-:Y:S01]  /*3b00*/  UTCQMMA gdesc[UR18], gdesc[UR20], tmem[UR11], tmem[UR36], idesc[UR37], UPT ;  /* 0x00ff2414120075ea */ /* 0x0005e2000b80030b */
[----:B------:R-:W-:Y:S01]  /*3b10*/  UMOV UR15, 0x40004040 ;  /* 0x40004040000f7882 */ /* 0x000fe20000000000 */
[----:B------:R-:W-:Y:S01]  /*3b20*/  UMOV UR13, 0x40004040 ;  /* 0x40004040000d7882 */ /* 0x000fe20000000000 */
[----:B------:R-:W-:Y:S01]  /*3b30*/  UMOV UR9, 0x40004040 ;  /* 0x4000404000097882 */ /* 0x000fe20000000000 */
[----:B------:R2:W-:Y:S01]  /*3b40*/  UTCQMMA gdesc[UR14], gdesc[UR16], tmem[UR11], tmem[UR34], idesc[UR35], UPT ;  /* 0x00ff22100e0075ea */ /* 0x0005e2000b80030b */
[----:B------:R2:W-:Y:S01]  /*3b50*/  UTCQMMA gdesc[UR8], gdesc[UR12], tmem[UR11], tmem[UR32], idesc[UR33], UPT ;  /* 0x00ff200c080075ea */ /* 0x0005e2000b80030b */
[----:B------:R2:W-:Y:S01]  /*3b60*/  UTCBAR.MULTICAST [UR25], URZ, UR27 ;  /* 0x000000ff190073e9 */ /* 0x0005e2000800081b */
[----:B------:R-:W-:Y:S01]  /*3b70*/  UMOV UR10, UR24 ;  /* 0x00000018000a7c82 */ /* 0x000fe20008000000 */
[----:B------:R-:W-:Y:S05]  /*3b80*/  BRA.U UP3, `(.L_x_70) ;  /* 0xfffffffd03507547 */ /* 0x000fea000b83ffff */
.L_x_67:
[----:B--2---:R-:W-:Y:S01]  /*3b90*/  UIADD3 UR4, UPT, UPT, UR30, 0x1, URZ ;  /* 0x000000011e047890 */ /* 0x004fe2000fffe0ff */
[C---:B------:R-:W-:Y:S01]  /*3ba0*/  ISETP.NE.AND P0, PT, R10.reuse, 0x2, PT ;  /* 0x000000020a00780c */ /* 0x040fe20003f05270 */
[----:B------:R-:W-:Y:S02]  /*3bb0*/  UIADD3 UR5, UPT, UPT, UR31, 0xd0, URZ ;  /* 0x000000d01f057890 */ /* 0x000fe4000fffe0ff */
[----:B------:R-:W-:Y:S01]  /*3bc0*/  UISETP.NE.AND UP0, UPT, UR4, 0x4, UPT ;  /* 0x000000040400788c */ /* 0x000fe2000bf05270 */
[----:B-1----:R-:W-:Y:S02]  /*3bd0*/  SEL R0, RZ, 0x1, P0 ;  /* 0x00000001ff007807 */ /* 0x002fe40000000000 */
[----:B------:R-:W-:Y:S01]  /*3be0*/  SEL R10, R10, RZ, P0 ;  /* 0x000000ff0a0a7207 */ /* 0x000fe20000000000 */
[----:B------:R-:W-:Y:S01]  /*3bf0*/  USEL UR6, URZ, 0x1, UP0 ;  /* 0x00000001ff067887 */ /* 0x000fe20008000000 */
[----:B------:R-:W-:Y:S01]  /*3c00*/  LOP3.LUT R9, R9, R0, RZ, 0x3c, !PT ;  /* 0x0000000009097212 */ /* 0x000fe200078e3cff */
[----:B------:R-:W-:Y:S01]  /*3c10*/  USEL UR30, UR4, URZ, UP0 ;  /* 0x000000ff041e7287 */ /* 0x000fe20008000000 */
[----:B------:R1:W-:Y:S03]  /*3c20*/  UTCBAR [UR5], URZ ;  /* 0x000000ff050073e9 */ /* 0x0003e600080000ff */
[----:B------:R-:W-:Y:S01]  /*3c30*/  LOP3.LUT R11, R11, UR6, RZ, 0x3c, !PT ;  /* 0x000000060b0b7c12 */ /* 0x000fe2000f8e3cff */
[----:B------:R-:W-:Y:S07]  /*3c40*/  @P1 BRA `(.L_x_71) ;  /* 0xfffffff800881947 */ /* 0x000fee000383ffff */
[----:B------:R-:W2:Y:S01]  /*3c50*/  S2UR UR8, SR_CgaCtaId ;  /* 0x00000000000879c3 */ /* 0x000ea20000008800 */
[----:B------:R-:W-:Y:S01]  /*3c60*/  ELECT P0, URZ, PT ;  /* 0x0000000000ff782f */ /* 0x000fe20003800000 */
[----:B------:R-:W-:Y:S01]  /*3c70*/  IMAD.MOV.U32 R0, RZ, RZ, 0x1 ;  /* 0x00000001ff007424 */ /* 0x000fe200078e00ff */
[----:B------:R-:W-:Y:S01]  /*3c80*/  UIADD3 UR26, UPT, UPT, UR26, 0xf0, URZ ;  /* 0x000000f01a1a7890 */ /* 0x000fe2000fffe0ff */
[----:B------:R-:W-:Y:S01]  /*3c90*/  SHF.L.U32 R3, R11, 0x1f, RZ ;  /* 0x0000001f0b037819 */ /* 0x000fe200000006ff */
[----:B------:R-:W-:-:S03]  /*3ca0*/  UMOV UR4, 0x40 ;  /* 0x0000004000047882 */ /* 0x000fc60000000000 */
[----:B------:R-:W-:Y:S01]  /*3cb0*/  UVIRTCOUNT.DEALLOC.SMPOOL 0x80 ;  /* 0x000000800000784c */ /* 0x000fe20000000000 */
[----:B--2---:R-:W-:Y:S02]  /*3cc0*/  ULEA UR8, UR8, UR4, 0x18 ;  /* 0x0000000408087291 */ /* 0x004fe4000f8ec0ff */
[----:B------:R-:W-:-:S07]  /*3cd0*/  ULEA UR4, UR30, UR26, 0x3 ;  /* 0x0000001a1e047291 */ /* 0x000fce000f8e18ff */
[----:B------:R2:W-:Y:S02]  /*3ce0*/  @P0 STS.U8 [UR8+0x1c], R0 ;  /* 0x00001c00ff000988 */ /* 0x0005e40008000008 */
[----:B------:R-:W4:Y:S02]  /*3cf0*/  SYNCS.PHASECHK.TRANS64.TRYWAIT P0, [UR4], R3 ;  /* 0x00000003ff0075a7 */ /* 0x000f240008001104 */
[----:B--2-4-:R-:W-:Y:S05]  /*3d00*/  @!P0 BRA `(.L_x_72) ;  /* 0x00000044003c8947 */ /* 0x014fea0003800000 */
.L_x_145:
[----:B------:R-:W-:-:S04]  /*3d10*/  UIADD3 UR4, UPT, UPT, UR30, 0x1, URZ ;  /* 0x000000011e047890 */ /* 0x000fc8000fffe0ff */
[----:B------:R-:W-:-:S04]  /*3d20*/  UISETP.NE.AND UP0, UPT, UR4, 0x4, UPT ;  /* 0x000000040400788c */ /* 0x000fc8000bf05270 */
[----:B------:R-:W-:Y:S02]  /*3d30*/  USEL UR6, URZ, 0x1, UP0 ;  /* 0x00000001ff067887 */ /* 0x000fe40008000000 */
[----:B------:R-:W-:-:S04]  /*3d40*/  USEL UR4, UR4, URZ, UP0 ;  /* 0x000000ff04047287 */ /* 0x000fc80008000000 */
[----:B-1----:R-:W-:Y:S01]  /*3d50*/  ULEA UR5, UR4, UR26, 0x3 ;  /* 0x0000001a04057291 */ /* 0x002fe2000f8e18ff */
[----:B------:R-:W-:-:S04]  /*3d60*/  LOP3.LUT R2, R11, UR6, RZ, 0x3c, !PT ;  /* 0x000000060b027c12 */ /* 0x000fc8000f8e3cff */
[----:B--2---:R-:W-:-:S04]  /*3d70*/  SHF.L.U32 R3, R2, 0x1f, RZ ;  /* 0x0000001f02037819 */ /* 0x004fc800000006ff */
[----:B------:R-:W1:Y:S02]  /*3d80*/  SYNCS.PHASECHK.TRANS64.TRYWAIT P0, [UR5], R3 ;  /* 0x00000003ff0075a7 */ /* 0x000e640008001105 */
[----:B-1----:R-:W-:Y:S05]  /*3d90*/  @!P0 BRA `(.L_x_73) ;  /* 0x0000004400308947 */ /* 0x002fea0003800000 */
.L_x_147:
        /* <DEDUP_REMOVED lines=9> */
.L_x_149:
[----:B------:R-:W-:-:S04]  /*3e30*/  UIADD3 UR4, UPT, UPT, UR4, 0x1, URZ ;  /* 0x0000000104047890 */ /* 0x000fc8000fffe0ff */
[----:B------:R-:W-:-:S04]  /*3e40*/  UISETP.NE.AND UP0, UPT, UR4, 0x4, UPT ;  /* 0x000000040400788c */ /* 0x000fc8000bf05270 */
[----:B------:R-:W-:Y:S02]  /*3e50*/  USEL UR5, URZ, 0x1, UP0 ;  /* 0x00000001ff057887 */ /* 0x000fe40008000000 */
[----:B------:R-:W-:-:S04]  /*3e60*/  USEL UR4, UR4, URZ, UP0 ;  /* 0x000000ff04047287 */ /* 0x000fc80008000000 */
[----:B------:R-:W-:Y:S01]  /*3e70*/  ULEA UR4, UR4, UR26, 0x3 ;  /* 0x0000001a04047291 */ /* 0x000fe2000f8e18ff */
[----:B-1----:R-:W-:-:S04]  /*3e80*/  LOP3.LUT R3, R2, UR5, RZ, 0x3c, !PT ;  /* 0x0000000502037c12 */ /* 0x002fc8000f8e3cff */
[----:B------:R-:W-:-:S04]  /*3e90*/  SHF.L.U32 R3, R3, 0x1f, RZ ;  /* 0x0000001f03037819 */ /* 0x000fc800000006ff */
[----:B------:R-:W1:Y:S02]  /*3ea0*/  SYNCS.PHASECHK.TRANS64.TRYWAIT P0, [UR4], R3 ;  /* 0x00000003ff0075a7 */ /* 0x000e640008001104 */
[----:B-1----:R-:W-:Y:S05]  /*3eb0*/  @!P0 BRA `(.L_x_75) ;  /* 0x0000004400188947 */ /* 0x002fea0003800000 */
.L_x_151:
[----:B------:R-:W-:Y:S01]  /*3ec0*/  NOP ;  /* 0x0000000000007918 */ /* 0x000fe20000000000 */
[----:B-1----:R-:W1:Y:S01]  /*3ed0*/  LDS R0, [UR8+0x14] ;  /* 0x00001408ff007984 */ /* 0x002e620008000800 */
[----:B------:R-:W-:Y:S01]  /*3ee0*/  ULOP3.LUT UR4, UR42, 0xffff, URZ, 0xc0, !UPT ;  /* 0x0000ffff2a047892 */ /* 0x000fe2000f8ec0ff */
[----:B------:R-:W-:Y:S01]  /*3ef0*/  UMOV UR5, 0xffff ;  /* 0x0000ffff00057882 */ /* 0x000fe20000000000 */
[----:B------:R-:W-:Y:S02]  /*3f00*/  UMOV UR6, 0x1 ;  /* 0x0000000100067882 */ /* 0x000fe40000000000 */
[----:B------:R-:W-:-:S04]  /*3f10*/  USHF.R.U32.HI UR4, URZ, 0x5, UR4 ;  /* 0x00000005ff047899 */ /* 0x000fc80008011604 */
[----:B------:R-:W-:Y:S02]  /*3f20*/  USHF.L.U32 UR5, UR5, UR4, URZ ;  /* 0x0000000405057299 */ /* 0x000fe400080006ff */
[----:B------:R-:W-:-:S04]  /*3f30*/  USHF.L.U32 UR4, UR6, UR4, URZ ;  /* 0x0000000406047299 */ /* 0x000fc800080006ff */
[----:B-1----:R-:W-:-:S04]  /*3f40*/  LOP3.LUT R0, R0, UR5, RZ, 0xc0, !PT ;  /* 0x0000000500007c12 */ /* 0x002fc8000f8ec0ff */
[----:B------:R-:W-:-:S13]  /*3f50*/  ISETP.NE.AND P0, PT, R0, UR5, PT ;  /* 0x0000000500007c0c */ /* 0x000fda000bf05270 */
[----:B------:R-:W-:Y:S05]  /*3f60*/  @P0 BRA `(.L_x_76) ;  /* 0x0000000000580947 */ /* 0x000fea0003800000 */
[----:B------:R-:W1:Y:S02]  /*3f70*/  LDS R0, [UR8+0x18] ;  /* 0x00001808ff007984 */ /* 0x000e640008000800 */
[----:B-1----:R-:W-:-:S04]  /*3f80*/  LOP3.LUT R0, R0, UR4, RZ, 0xc0, !PT ;  /* 0x0000000400007c12 */ /* 0x002fc8000f8ec0ff */
[----:B------:R-:W-:-:S13]  /*3f90*/  ISETP.NE.AND P0, PT, R0, UR4, PT ;  /* 0x0000000400007c0c */ /* 0x000fda000bf05270 */
[----:B------:R-:W-:Y:S05]  /*3fa0*/  @P0 BRA `(.L_x_77) ;  /* 0x00000000003c0947 */ /* 0x000fea0003800000 */
[----:B------:R-:W1:Y:S01]  /*3fb0*/  S2R R2, SR_LANEID ;  /* 0x0000000000027919 */ /* 0x000e620000000000 */
[----:B------:R-:W-:Y:S01]  /*3fc0*/  ULOP3.LUT UR5, URZ, UR5, URZ, 0x33, !UPT ;  /* 0x00000005ff057292 */ /* 0x000fe2000f8e33ff */
[----:B------:R-:W-:Y:S01]  /*3fd0*/  LOP3.LUT R4, RZ, UR4, RZ, 0x33, !PT ;  /* 0x00000004ff047c12 */ /* 0x000fe2000f8e33ff */
[----:B------:R-:W-:Y:S02]  /*3fe0*/  VOTEU.ANY UR4, UPT, PT ;  /* 0x0000000000047886 */ /* 0x000fe400038e0100 */
[----:B------:R-:W-:Y:S01]  /*3ff0*/  UFLO.U32 UR4, UR4 ;  /* 0x00000004000472bd */ /* 0x000fe200080e0000 */
[----:B------:R-:W2:Y:S01]  /*4000*/  REDUX UR6, R4 ;  /* 0x00000000040673c4 */ /* 0x000ea20000000000 */
[----:B------:R-:W-:-:S06]  /*4010*/  IMAD.U32 R0, RZ, RZ, UR5 ;  /* 0x00000005ff007e24 */ /* 0x000fcc000f8e00ff */
[----:B------:R4:W-:Y:S01]  /*4020*/  UTCATOMSWS.AND URZ, UR5 ;  /* 0x0000000500ff79e3 */ /* 0x0009e20008000000 */
[----:B------:R-:W3:Y:S01]  /*4030*/  REDUX UR7, R0 ;  /* 0x00000000000773c4 */ /* 0x000ee20000000000 */
[----:B-1----:R-:W-:Y:S01]  /*4040*/  ISETP.EQ.U32.AND P0, PT, R2, UR4, PT ;  /* 0x0000000402007c0c */ /* 0x002fe2000bf02070 */
[----:B--2---:R-:W-:Y:S01]  /*4050*/  IMAD.U32 R2, RZ, RZ, UR6 ;  /* 0x00000006ff027e24 */ /* 0x004fe2000f8e00ff */
[----:B---3--:R-:W-:-:S11]  /*4060*/  MOV R3, UR7 ;  /* 0x0000000700037c02 */ /* 0x008fd60008000f00 */
[----:B------:R4:W-:Y:S04]  /*4070*/  @P0 ATOMS.AND RZ, [UR8+0x14], R3 ;  /* 0x00001403ffff098c */ /* 0x0009e8000a800008 */
[----:B------:R4:W-:Y:S01]  /*4080*/  @P0 ATOMS.AND RZ, [UR8+0x18], R2 ;  /* 0x00001802ffff098c */ /* 0x0009e2000a800008 */
[----:B------:R-:W-:Y:S05]  /*4090*/  BRA `(.L_x_78) ;  /* 0x0000000000147947 */ /* 0x000fea0003800000 */
.L_x_77:
[----:B------:R-:W-:Y:S02]  /*40a0*/  MOV R2, 0x40c0 ;  /* 0x000040c000027802 */ /* 0x000fe40000000f00 */
[----:B---3-5:R-:W-:Y:S05]  /*40b0*/  CALL.REL.NOINC `($__internal_0_$__cuda_sm10x_tcgen05_guardrail_trap_col_being_dealloced_not_returned_by_alloc) ;  /* 0x0000004400747944 */ /* 0x028fea0003c00000 */
[----:B------:R-:W-:Y:S05]  /*40c0*/  BRA `(.L_x_78) ;  /* 0x0000000000087947 */ /* 0x000fea0003800000 */
.L_x_76:
[----:B------:R-:W-:Y:S02]  /*40d0*/  MOV R2, 0x40f0 ;  /* 0x000040f000027802 */ /* 0x000fe40000000f00 */
[----:B---3-5:R-:W-:Y:S05]  /*40e0*/  CALL.REL.NOINC `($__internal_2_$__cuda_sm10x_tcgen05_guardrail_trap_unallocated_columns_being_dealloced) ;  /* 0x0000004400807944 */ /* 0x028fea0003c00000 */
.L_x_78:
[----:B------:R-:W-:Y:S01]  /*40f0*/  NOP ;  /* 0x0000000000007918 */ /* 0x000fe20000000000 */
[----:B----4-:R-:W-:Y:S05]  /*4100*/  EXIT ;  /* 0x000000000000794d */ /* 0x010fea0003800000 */
.L_x_60:
[----:B------:R-:W-:-:S09]  /*4110*/  UISETP.NE.OR UP0, UPT, UR17, 0x3, !UP3 ;  /* 0x000000031100788c */ /* 0x000fd2000df05670 */
[----:B------:R-:W-:Y:S05]  /*4120*/  BRA.U UP0, `(.L_x_79) ;  /* 0x0000000d00807547 */ /* 0x000fea000b800000 */
[----:B------:R-:W1:Y:S01]  /*4130*/  S2UR UR10, SR_CgaCtaId ;  /* 0x00000000000a79c3 */ /* 0x000e620000008800 */
[----:B------:R-:W2:Y:S01]  /*4140*/  LDCU UR32, c[0x0][0x370] ;  /* 0x00006e00ff2077ac */ /* 0x000ea20008000800 */
[----:B------:R-:W-:Y:S02]  /*4150*/  HFMA2 R13, -RZ, RZ, 0, 0 ;  /* 0x00000000ff0d7431 */ /* 0x000fe400000001ff */
[----:B------:R-:W-:Y:S01]  /*4160*/  IMAD.MOV.U32 R15, RZ, RZ, 0x1 ;  /* 0x00000001ff0f7424 */ /* 0x000fe200078e00ff */
[----:B------:R-:W-:Y:S01]  /*4170*/  MOV R7, 0x1000 ;  /* 0x0000100000077802 */ /* 0x000fe20000000f00 */
[----:B------:R-:W2:Y:S01]  /*4180*/  LDCU.128 UR28, c[0x0][0xb10] ;  /* 0x00016200ff1c77ac */ /* 0x000ea20008000c00 */
[----:B------:R-:W-:Y:S01]  /*4190*/  IMAD.MOV.U32 R14, RZ, RZ, RZ ;  /* 0x000000ffff0e7224 */ /* 0x000fe200078e00ff */
[----:B------:R-:W3:Y:S01]  /*41a0*/  LDC.64 R16, c[0x0][0x348] ;  /* 0x0000d200ff107b82 */ /* 0x000ee20000000a00 */
[----:B------:R-:W4:Y:S01]  /*41b0*/  LDCU UR27, c[0x0][0x374] ;  /* 0x00006e80ff1b77ac */ /* 0x000f220008000800 */
[----:B------:R-:W1:Y:S06]  /*41c0*/  LDCU UR15, c[0x0][0xb0c] ;  /* 0x00016180ff0f77ac */ /* 0x000e6c0008000800 */
[----:B------:R-:W3:Y:S01]  /*41d0*/  LDC.64 R2, c[0x0][0x888] ;  /* 0x00022200ff027b82 */ /* 0x000ee20000000a00 */
[----:B------:R-:W1:Y:S01]  /*41e0*/  LDCU UR39, c[0x0][0xb20] ;  /* 0x00016400ff2777ac */ /* 0x000e620008000800 */
[----:B------:R-:W1:Y:S06]  /*41f0*/  LDCU UR4, c[0x0][0xb30] ;  /* 0x00016600ff0477ac */ /* 0x000e6c0008000800 */
[----:B------:R-:W3:Y:S01]  /*4200*/  LDC.64 R4, c[0x0][0x890] ;  /* 0x00022400ff047b82 */ /* 0x000ee20000000a00 */
[----:B------:R-:W-:Y:S01]  /*4210*/  UMOV UR21, 0x400 ;  /* 0x0000040000157882 */ /* 0x000fe20000000000 */
[----:B--2---:R-:W-:-:S02]  /*4220*/  UIMAD.WIDE.U32 UR6, UR32, UR28, URZ ;  /* 0x0000001c200672a5 */ /* 0x004fc4000f8e00ff */
[----:B----4-:R-:W-:Y:S02]  /*4230*/  UIMAD.WIDE.U32 UR8, UR27, UR31, URZ ;  /* 0x0000001f1b0872a5 */ /* 0x010fe4000f8e00ff */
[----:B-1----:R-:W-:Y:S02]  /*4240*/  ULEA UR21, UR10, UR21, 0x18 ;  /* 0x000000150a157291 */ /* 0x002fe4000f8ec0ff */
[----:B------:R-:W-:Y:S02]  /*4250*/  UPLOP3.LUT UP3, UPT, UPT, UPT, UPT, 0x40, 0x4 ;  /* 0x000000000004789c */ /* 0x000fe40003f6e870 */
[----:B------:R-:W-:Y:S02]  /*4260*/  UIADD3 UR33, UPT, UPT, UR21, 0x88, URZ ;  /* 0x0000008815217890 */ /* 0x000fe4000fffe0ff */
[----:B------:R-:W-:Y:S01]  /*4270*/  UIADD3 UR17, UPT, UPT, UR21, 0x80, URZ ;  /* 0x0000008015117890 */ /* 0x000fe2000fffe0ff */
[----:B------:R-:W-:Y:S01]  /*4280*/  UMOV UR6, UR7 ;  /* 0x0000000700067c82 */ /* 0x000fe20008000000 */
[----:B------:R-:W-:Y:S01]  /*4290*/  UMOV UR35, UR9 ;  /* 0x0000000900237c82 */ /* 0x000fe20008000000 */
[----:B------:R-:W-:-:S02]  /*42a0*/  UISETP.GE.AND UP0, UPT, UR42, 0x1, UPT ;  /* 0x000000012a00788c */ /* 0x000fc4000bf06270 */
[----:B------:R-:W-:Y:S01]  /*42b0*/  UISETP.NE.AND UP4, UPT, UR42, 0x1, UPT ;  /* 0x000000012a00788c */ /* 0x000fe2000bf85270 */
[----:B------:R-:W1:Y:S01]  /*42c0*/  LDCU.64 UR22, c[0x0][0xb28] ;  /* 0x00016500ff1677ac */ /* 0x000e620008000a00 */
[----:B------:R-:W-:Y:S02]  /*42d0*/  UISETP.NE.AND UP6, UPT, UR15, 0x1, UPT ;  /* 0x000000010f00788c */ /* 0x000fe4000bfc5270 */
[----:B------:R-:W-:Y:S02]  /*42e0*/  UISETP.NE.AND UP5, UPT, UR30, 0x1, UPT ;  /* 0x000000011e00788c */ /* 0x000fe4000bfa5270 */
[----:B------:R-:W-:Y:S02]  /*42f0*/  UPRMT UR33, UR10, 0x654, UR33 ;  /* 0x000006540a217896 */ /* 0x000fe40008000021 */
[----:B------:R-:W-:Y:S02]  /*4300*/  USHF.R.U32.HI UR37, URZ, UR29, UR6 ;  /* 0x0000001dff257299 */ /* 0x000fe40008011606 */
[----:B------:R-:W-:-:S02]  /*4310*/  UPRMT UR34, UR10, 0x654, UR17 ;  /* 0x000006540a227896 */ /* 0x000fc40008000011 */
[----:B------:R-:W-:Y:S02]  /*4320*/  USHF.R.U32.HI UR35, URZ, UR39, UR35 ;  /* 0x00000027ff237299 */ /* 0x000fe40008011623 */
[----:B------:R-:W-:-:S11]  /*4330*/  UISETP.NE.AND UP2, UPT, UR4, 0x1, UPT ;  /* 0x000000010400788c */ /* 0x000fd6000bf45270 */
.L_x_88:
[C---:B------:R-:W-:Y:S02]  /*4340*/  LEA R12, R14.reuse, UR21, 0x3 ;  /* 0x000000150e0c7c11 */ /* 0x040fe4000f8e18ff */
[----:B------:R-:W-:Y:S02]  /*4350*/  SHF.L.U32 R9, R13, 0x1f, RZ ;  /* 0x0000001f0d097819 */ /* 0x000fe400000006ff */
[----:B------:R-:W-:Y:S02]  /*4360*/  LEA R10, R14, UR21, 0x4 ;  /* 0x000000150e0a7c11 */ /* 0x000fe4000f8e20ff */
[----:B--2---:R-:W2:Y:S02]  /*4370*/  SYNCS.PHASECHK.TRANS64.TRYWAIT P0, [R12+URZ+0xb0], R9 ;  /* 0x0000b0090c0075a7 */ /* 0x004ea400080011ff */
[----:B--2---:R-:W-:Y:S05]  /*4380*/  @!P0 BRA `(.L_x_80) ;  /* 0x0000003c00fc8947 */ /* 0x004fea0003800000 */
.L_x_152:
[----:B--2---:R-:W2:Y:S01]  /*4390*/  LDS.128 R8, [R10+0x140] ;  /* 0x000140000a087984 */ /* 0x004ea20000000c00 */
[----:B------:R-:W-:Y:S01]  /*43a0*/  UISETP.GE.AND UP0, UPT, UR42, 0x1, UPT ;  /* 0x000000012a00788c */ /* 0x000fe2000bf06270 */
[----:B------:R-:W-:Y:S01]  /*43b0*/  @!PT LDS RZ, [RZ] ;  /* 0x00000000fffff984 */ /* 0x000fe20000000800 */
[----:B------:R-:W-:Y:S01]  /*43c0*/  @!PT LDS RZ, [RZ] ;  /* 0x00000000fffff984 */ /* 0x000fe20000000800 */
[----:B------:R-:W-:Y:S01]  /*43d0*/  @!PT LDS RZ, [RZ] ;  /* 0x00000000fffff984 */ /* 0x000fe20000000800 */
[----:B------:R-:W-:Y:S01]  /*43e0*/  @!PT LDS RZ, [RZ] ;  /* 0x00000000fffff984 */ /* 0x000fe20000000800 */
[----:B------:R4:W-:Y:S06]  /*43f0*/  MEMBAR.ALL.CTA ;  /* 0x0000000000007992 */ /* 0x0009ec0000008000 */
[----:B----4-:R-:W4:Y:S01]  /*4400*/  FENCE.VIEW.ASYNC.S ;  /* 0x00000000000073c6 */ /* 0x010f220000000000 */
[----:B--2---:R-:W-:Y:S11]  /*4410*/  LOP3.LUT P0, RZ, R10, 0x1, RZ, 0xc0, !PT ;  /* 0x000000010aff7812 */ /* 0x004ff6000780c0ff */
[----:B------:R-:W-:Y:S02]  /*4420*/  @!UPT UIADD3 URZ, UPT, UPT, URZ, URZ, URZ ;  /* 0x000000fffffff290 */ /* 0x000fe4000fffe0ff */
[----:B----4-:R-:W-:Y:S01]  /*4430*/  VOTEU.ANY UP1, P0 ;  /* 0x0000000000ff7886 */ /* 0x010fe20000020100 */
[----:B------:R-:W-:Y:S11]  /*4440*/  PLOP3.LUT P0, PT, PT, PT, UP1, 0x80, 0x8 ;  /* 0x000000000008781c */ /* 0x000ff60003f0f018 */
[----:B------:R-:W-:Y:S02]  /*4450*/  @!UPT UIADD3 URZ, UPT, UPT, URZ, URZ, URZ ;  /* 0x000000fffffff290 */ /* 0x000fe4000fffe0ff */
[----:B------:R-:W-:Y:S02]  /*4460*/  @P0 SHF.R.U32.HI R0, RZ, 0x10, R9 ;  /* 0x00000010ff000819 */ /* 0x000fe40000011609 */
[----:B------:R-:W-:Y:S02]  /*4470*/  @P0 MOV R6, R8 ;  /* 0x0000000800060202 */ /* 0x000fe40000000f00 */
[----:B------:R-:W-:Y:S01]  /*4480*/  @P0 R2UR UR4, R0 ;  /* 0x00000000000402ca */ /* 0x000fe200000e0000 */
[----:B------:R-:W-:Y:S01]  /*4490*/  VIADD R0, R12, 0xc0 ;  /* 0x000000c00c007836 */ /* 0x000fe20000000000 */
[----:B------:R-:W-:Y:S02]  /*44a0*/  @P0 LOP3.LUT R8, R9, 0xffff, RZ, 0xc0, !PT ;  /* 0x0000ffff09080812 */ /* 0x000fe400078ec0ff */
[----:B------:R-:W-:Y:S02]  /*44b0*/  @P0 R2UR UR6, R6 ;  /* 0x00000000060602ca */ /* 0x000fe400000e0000 */
[----:B------:R-:W-:Y:S02]  /*44c0*/  PRMT R0, RZ, 0x654, R0 ;  /* 0x00000654ff007816 */ /* 0x000fe40000000000 */
[----:B------:R-:W-:Y:S02]  /*44d0*/  @P0 R2UR UR5, R8 ;  /* 0x00000000080502ca */ /* 0x000fe400000e0000 */
[----:B------:R2:W-:Y:S03]  /*44e0*/  SYNCS.ARRIVE.TRANS64.RED.A1T0 RZ, [R0+URZ], RZ ;  /* 0x000000ff00ff79a7 */ /* 0x0005e600081004ff */
[----:B------:R-:W-:Y:S04]  /*44f0*/  @UP1 UMOV UR26, UR4 ;  /* 0x00000004001a1c82 */ /* 0x000fe80008000000 */
[----:B------:R-:W-:Y:S04]  /*4500*/  @UP1 UMOV UR14, UR6 ;  /* 0x00000006000e1c82 */ /* 0x000fe80008000000 */
[----:B------:R-:W-:Y:S01]  /*4510*/  @UP1 UMOV UR13, UR5 ;  /* 0x00000005000d1c82 */ /* 0x000fe20008000000 */
[----:B------:R-:W-:Y:S05]  /*4520*/  BRA.U !UP0, `(.L_x_81) ;  /* 0x0000000108a47547 */ /* 0x000fea000b800000 */
[----:B------:R-:W-:Y:S02]  /*4530*/  UIMAD.WIDE.U32 UR8, UR13, UR31, URZ ;  /* 0x0000001f0d0872a5 */ /* 0x000fe4000f8e00ff */
[----:B------:R-:W-:Y:S02]  /*4540*/  UIMAD.WIDE.U32 UR10, UR14, UR28, URZ ;  /* 0x0000001c0e0a72a5 */ /* 0x000fe4000f8e00ff */
[----:B------:R-:W-:Y:S02]  /*4550*/  USEL UR4, UR27, UR35, !UP5 ;  /* 0x000000231b047287 */ /* 0x000fe4000e800000 */
[----:B------:R-:W-:Y:S02]  /*4560*/  USEL UR7, UR32, UR37, !UP6 ;  /* 0x0000002520077287 */ /* 0x000fe4000f000000 */
[----:B-1----:R-:W-:Y:S02]  /*4570*/  UIMAD.WIDE.U32 UR18, UR4, UR22, URZ ;  /* 0x00000016041272a5 */ /* 0x002fe4000f8e00ff */
[----:B------:R-:W-:Y:S01]  /*4580*/  UIMAD.WIDE.U32 UR24, UR7, UR22, URZ ;  /* 0x00000016071872a5 */ /* 0x000fe2000f8e00ff */
[----:B------:R-:W-:Y:S02]  /*4590*/  UMOV UR5, UR9 ;  /* 0x0000000900057c82 */ /* 0x000fe40008000000 */
[----:B------:R-:W-:Y:S03]  /*45a0*/  USHF.R.U32.HI UR6, URZ, UR39, UR5 ;  /* 0x00000027ff067299 */ /* 0x000fe60008011605 */
[----:B------:R-:W-:Y:S01]  /*45b0*/  UMOV UR5, UR11 ;  /* 0x0000000b00057c82 */ /* 0x000fe20008000000 */
[----:B------:R-:W-:Y:S02]  /*45c0*/  USEL UR6, UR13, UR6, !UP5 ;  /* 0x000000060d067287 */ /* 0x000fe4000e800000 */
[----:B------:R-:W-:Y:S02]  /*45d0*/  USHF.R.U32.HI UR8, URZ, UR29, UR5 ;  /* 0x0000001dff087299 */ /* 0x000fe40008011605 */
[----:B------:R-:W-:Y:S01]  /*45e0*/  UIMAD.WIDE.U32 UR10, UR6, UR22, URZ ;  /* 0x00000016060a72a5 */ /* 0x000fe2000f8e00ff */
[----:B------:R-:W-:Y:S02]  /*45f0*/  UMOV UR5, UR19 ;  /* 0x0000001300057c82 */ /* 0x000fe40008000000 */
[----:B------:R-:W-:Y:S03]  /*4600*/  @UP4 USHF.R.U32.HI UR4, URZ, UR23, UR5 ;  /* 0x00000017ff044299 */ /* 0x000fe60008011605 */
[----:B------:R-:W-:Y:S01]  /*4610*/  UMOV UR5, UR25 ;  /* 0x0000001900057c82 */ /* 0x000fe20008000000 */
[----:B------:R-:W-:Y:S02]  /*4620*/  UIMAD UR4, UR42, UR4, URZ ;  /* 0x000000042a0472a4 */ /* 0x000fe4000f8e02ff */
[----:B------:R-:W-:Y:S02]  /*4630*/  @UP4 USHF.R.U32.HI UR7, URZ, UR23, UR5 ;  /* 0x00000017ff074299 */ /* 0x000fe40008011605 */
[----:B------:R-:W-:Y:S02]  /*4640*/  USEL UR5, UR14, UR8, !UP6 ;  /* 0x000000080e057287 */ /* 0x000fe4000f000000 */
[----:B------:R-:W-:Y:S02]  /*4650*/  UIMAD UR8, UR42, UR7, URZ ;  /* 0x000000072a0872a4 */ /* 0x000fe4000f8e02ff */
[----:B------:R-:W-:Y:S03]  /*4660*/  UISETP.GE.AND UP0, UPT, UR6, UR4, UPT ;  /* 0x000000040600728c */ /* 0x000fe6000bf06270 */
[----:B------:R-:W-:Y:S01]  /*4670*/  UMOV UR4, UR11 ;  /* 0x0000000b00047c82 */ /* 0x000fe20008000000 */
[----:B------:R-:W-:Y:S02]  /*4680*/  UISETP.GE.OR UP0, UPT, UR5, UR8, UP0 ;  /* 0x000000080500728c */ /* 0x000fe40008706670 */
[----:B------:R-:W-:Y:S02]  /*4690*/  USHF.R.U32.HI UR4, URZ, UR23, UR4 ;  /* 0x00000017ff047299 */ /* 0x000fe40008011604 */
[----:B------:R-:W-:Y:S02]  /*46a0*/  UIMAD.WIDE.U32 UR8, UR5, UR22, URZ ;  /* 0x00000016050872a5 */ /* 0x000fe4000f8e00ff */
[----:B------:R-:W-:Y:S04]  /*46b0*/  USEL UR10, UR6, UR4, !UP4 ;  /* 0x00000004060a7287 */ /* 0x000fe8000e000000 */
[----:B------:R-:W-:Y:S01]  /*46c0*/  UIADD3 UR11, UPT, UPT, -UR10, URZ, URZ ;  /* 0x000000ff0a0b7290 */ /* 0x000fe2000fffe1ff */
[----:B------:R-:W-:Y:S02]  /*46d0*/  @!UP0 UMOV UR4, UR9 ;  /* 0x0000000900048c82 */ /* 0x000fe40008000000 */
[----:B------:R-:W-:Y:S02]  /*46e0*/  @!UP0 USHF.R.U32.HI UR4, URZ, UR23, UR4 ;  /* 0x00000017ff048299 */ /* 0x000fe40008011604 */
[----:B------:R-:W-:Y:S02]  /*46f0*/  UIMAD UR8, UR42, UR11, UR6 ;  /* 0x0000000b2a0872a4 */ /* 0x000fe4000f8e0206 */
[----:B------:R-:W-:Y:S04]  /*4700*/  @!UP0 USEL UR4, UR5, UR4, !UP4 ;  /* 0x0000000405048287 */ /* 0x000fe8000e000000 */
[----:B------:R-:W-:Y:S02]  /*4710*/  @!UP0 UIMAD UR8, UR7, UR8, UR4 ;  /* 0x00000008070882a4 */ /* 0x000fe4000f8e0204 */
[----:B------:R-:W-:Y:S02]  /*4720*/  @!UP0 UIADD3 UR9, UPT, UPT, UR10, -UR4, URZ ;  /* 0x800000040a098290 */ /* 0x000fe4000fffe0ff */
[----:B------:R-:W-:Y:S02]  /*4730*/  UIADD3 UR4, UPT, UPT, -UR5, URZ, URZ ;  /* 0x000000ff05047290 */ /* 0x000fe4000fffe1ff */
[----:B------:R-:W-:Y:S02]  /*4740*/  UIADD3 UR7, UPT, UPT, -UR6, URZ, URZ ;  /* 0x000000ff06077290 */ /* 0x000fe4000fffe1ff */
[----:B------:R-:W-:Y:S02]  /*4750*/  @!UP0 UIMAD UR6, UR9, UR42, UR5 ;  /* 0x0000002a090682a4 */ /* 0x000fe4000f8e0205 */
[----:B------:R-:W-:Y:S02]  /*4760*/  UIMAD UR14, UR15, UR4, UR14 ;  /* 0x000000040f0e72a4 */ /* 0x000fe4000f8e020e */
[----:B------:R-:W-:Y:S01]  /*4770*/  UIMAD UR13, UR30, UR7, UR13 ;  /* 0x000000071e0d72a4 */ /* 0x000fe2000f8e020d */
[----:B------:R-:W-:Y:S02]  /*4780*/  @!UP0 UMOV UR5, UR8 ;  /* 0x0000000800058c82 */ /* 0x000fe40008000000 */
[----:B------:R-:W-:Y:S02]  /*4790*/  UIMAD UR14, UR5, UR15, UR14 ;  /* 0x0000000f050e72a4 */ /* 0x000fe4000f8e020e */
[----:B------:R-:W-:Y:S11]  /*47a0*/  UIMAD UR13, UR6, UR30, UR13 ;  /* 0x0000001e060d72a4 */ /* 0x000ff6000f8e020d */
[----:B------:R-:W-:Y:S01]  /*47b0*/  @!UPT UIADD3 URZ, UPT, UPT, URZ, URZ, URZ ;  /* 0x000000fffffff290 */ /* 0x000fe2000fffe0ff */
.L_x_81:
[----:B------:R-:W4:Y:S01]  /*47c0*/  @!UP2 LDCU.128 UR8, c[0x0][0xb10] ;  /* 0x00016200ff08a7ac */ /* 0x000f220008000c00 */
[C---:B---3--:R-:W-:Y:S02]  /*47d0*/  ISETP.NE.U32.AND P1, PT, R4.reuse, RZ, PT ;  /* 0x000000ff0400720c */ /* 0x048fe40003f25070 */
[----:B------:R-:W-:Y:S02]  /*47e0*/  ISETP.NE.U32.AND P0, PT, R4, RZ, PT ;  /* 0x000000ff0400720c */ /* 0x000fe40003f05070 */
[C---:B------:R-:W-:Y:S02]  /*47f0*/  ISETP.NE.AND.EX P1, PT, R5.reuse, RZ, PT, P1 ;  /* 0x000000ff0500720c */ /* 0x040fe40003f25310 */
[----:B------:R-:W-:Y:S01]  /*4800*/  ISETP.NE.AND.EX P0, PT, R5, RZ, PT, P0 ;  /* 0x000000ff0500720c */ /* 0x000fe20003f05300 */
[----:B------:R-:W3:Y:S01]  /*4810*/  @!UP2 LDCU UR5, c[0x0][0xb0c] ;  /* 0x00016180ff05a7ac */ /* 0x000ee20008000800 */
[----:B------:R-:W-:Y:S01]  /*4820*/  SHF.L.U32 R9, R15, 0x1f, RZ ;  /* 0x0000001f0f097819 */ /* 0x000fe200000006ff */
[----:B------:R-:W-:Y:S02]  /*4830*/  USHF.L.U32 UR19, UR16, 0x6, URZ ;  /* 0x0000000610137899 */ /* 0x000fe400080006ff */
[----:B------:R-:W-:Y:S02]  /*4840*/  USHF.L.U32 UR18, UR20, 0x7, URZ ;  /* 0x0000000714127899 */ /* 0x000fe400080006ff */
[----:B----4-:R-:W-:Y:S07]  /*4850*/  UIMAD.WIDE.U32 UR6, UR14, UR8, URZ ;  /* 0x000000080e0672a5 */ /* 0x010fee000f8e00ff */
[----:B------:R-:W-:Y:S01]  /*4860*/  @!UP2 UMOV UR4, UR7 ;  /* 0x000000070004ac82 */ /* 0x000fe20008000000 */
[----:B---3--:R-:W-:Y:S02]  /*4870*/  @!UP2 UISETP.NE.AND UP0, UPT, UR5, 0x1, UPT ;  /* 0x000000010500a88c */ /* 0x008fe4000bf05270 */
[----:B------:R-:W-:Y:S02]  /*4880*/  @!UP2 USHF.R.U32.HI UR4, URZ, UR9, UR4 ;  /* 0x00000009ff04a299 */ /* 0x000fe40008011604 */
[----:B------:R-:W-:Y:S02]  /*4890*/  UIMAD.WIDE.U32 UR6, UR13, UR11, URZ ;  /* 0x0000000b0d0672a5 */ /* 0x000fe4000f8e00ff */
[----:B------:R-:W-:Y:S02]  /*48a0*/  @!UP2 USEL UR8, UR14, UR4, !UP0 ;  /* 0x000000040e08a287 */ /* 0x000fe4000c000000 */
[----:B------:R-:W-:Y:S03]  /*48b0*/  @!UP2 UISETP.NE.AND UP0, UPT, UR10, 0x1, UPT ;  /* 0x000000010a00a88c */ /* 0x000fe6000bf05270 */
[----:B------:R-:W-:Y:S02]  /*48c0*/  @!UP2 UMOV UR6, UR7 ;  /* 0x000000070006ac82 */ /* 0x000fe40008000000 */
[----:B------:R-:W3:Y:S02]  /*48d0*/  @!UP2 LDCU UR4, c[0x0][0xb20] ;  /* 0x00016400ff04a7ac */ /* 0x000ee40008000800 */
[----:B---3--:R-:W-:Y:S04]  /*48e0*/  @!UP2 USHF.R.U32.HI UR6, URZ, UR4, UR6 ;  /* 0x00000004ff06a299 */ /* 0x008fe80008011606 */
[----:B------:R-:W-:Y:S04]  /*48f0*/  @!UP2 USEL UR6, UR13, UR6, !UP0 ;  /* 0x000000060d06a287 */ /* 0x000fe8000c000000 */
[----:B------:R-:W-:Y:S02]  /*4900*/  @!UP2 UIADD3 UR4, UPT, UPT, -UR8, UR6, URZ ;  /* 0x000000060804a290 */ /* 0x000fe4000fffe1ff */
[----:B------:R-:W-:Y:S02]  /*4910*/  @!UP2 UIADD3 UR6, UPT, UPT, UR8, -UR6, URZ ;  /* 0x800000060806a290 */ /* 0x000fe4000fffe0ff */
[----:B------:R-:W-:Y:S02]  /*4920*/  @!UP2 UIMAD UR14, UR4, UR5, UR14 ;  /* 0x00000005040ea2a4 */ /* 0x000fe4000f8e020e */
[----:B------:R-:W-:Y:S01]  /*4930*/  @!UP2 UIMAD UR13, UR6, UR10, UR13 ;  /* 0x0000000a060da2a4 */ /* 0x000fe2000f8e020d */
[----:B------:R-:W-:Y:S11]  /*4940*/  BRA.U UP3, `(.L_x_82) ;  /* 0x0000000103107547 */ /* 0x000ff6000b800000 */
[----:B--2---:R-:W-:Y:S04]  /*4950*/  MOV R0, UR38 ;  /* 0x0000002600007c02 */ /* 0x004fe80008000f00 */
[----:B------:R-:W-:Y:S04]  /*4960*/  SHF.L.U32 R11, R0, 0x1f, RZ ;  /* 0x0000001f000b7819 */ /* 0x000fe800000006ff */
[----:B------:R-:W2:Y:S02]  /*4970*/  SYNCS.PHASECHK.TRANS64.TRYWAIT P2, [UR21+0xa8], R11 ;  /* 0x0000a80bff0075a7 */ /* 0x000ea40008041115 */
[----:B--2---:R-:W-:Y:S05]  /*4980*/  @!P2 BRA `(.L_x_83) ;  /* 0x000000380090a947 */ /* 0x004fea0003800000 */
.L_x_82:
[----:B------:R-:W-:Y:S05]  /*4990*/  @!P1 BRA `(.L_x_84) ;  /* 0x0000000000309947 */ /* 0x000fea0003800000 */
[----:B------:R-:W-:Y:S01]  /*49a0*/  ISETP.NE.U32.AND P1, PT, R2, RZ, PT ;  /* 0x000000ff0200720c */ /* 0x000fe20003f25070 */
[----:B------:R-:W3:Y:S01]  /*49b0*/  LDCU.64 UR4, c[0x0][0x358] ;  /* 0x00006b00ff0477ac */ /* 0x000ee20008000a00 */
[----:B------:R-:W-:Y:S02]  /*49c0*/  IMAD.MOV.U32 R84, RZ, RZ, 0x1 ;  /* 0x00000001ff547424 */ /* 0x000fe400078e00ff */
[----:B------:R-:W-:Y:S11]  /*49d0*/  ISETP.NE.AND.EX P1, PT, R3, RZ, PT, P1 ;  /* 0x000000ff0300720c */ /* 0x000ff60003f25310 */
[----:B------:R-:W-:Y:S02]  /*49e0*/  @!UPT UIADD3 URZ, UPT, UPT, URZ, URZ, URZ ;  /* 0x000000fffffff290 */ /* 0x000fe4000fffe0ff */
[----:B--2---:R-:W2:Y:S01]  /*49f0*/  @P1 LDC.64 R10, c[0x0][0x888] ;  /* 0x00022200ff0a1b82 */ /* 0x004ea20000000a00 */
[----:B------:R-:W-:Y:S04]  /*4a00*/  @P1 IMAD R0, R4, UR36, RZ ;  /* 0x0000002404001c24 */ /* 0x000fe8000f8e02ff */
[----:B--2---:R-:W-:Y:S04]  /*4a10*/  @P1 IMAD.WIDE R10, R0, 0x4, R10 ;  /* 0x00000004000a1825 */ /* 0x004fe800078e020a */
[----:B------:R-:W-:Y:S01]  /*4a20*/  HFMA2 R0, -RZ, RZ, 0, 5.9604644775390625e-08 ;  /* 0x00000001ff007431 */ /* 0x000fe200000001ff */
[----:B---3-5:R3:W5:Y:S04]  /*4a30*/  @P1 LDG.E R41, desc[UR4][R10.64] ;  /* 0x000000040a291981 */ /* 0x028768000c1e1900 */
[----:B------:R-:W-:Y:S01]  /*4a40*/  @!P1 PRMT R84, R0, 0x7610, R84 ;  /* 0x0000761000549816 */ /* 0x000fe20000000054 */
[----:B---3--:R-:W4:Y:S06]  /*4a50*/  @!P1 LDC R41, c[0x0][0x880] ;  /* 0x00022000ff299b82 */ /* 0x008f2c0000000800 */
.L_x_84:
[----:B----45:R-:W-:Y:S01]  /*4a60*/  @!P0 FSETP.EQ.AND P1, PT, R41, RZ, PT ;  /* 0x000000ff2900820b */ /* 0x030fe20003f22000 */
[----:B------:R-:W-:Y:S01]  /*4a70*/  @!UPT UIADD3 URZ, UPT, UPT, URZ, URZ, URZ ;  /* 0x000000fffffff290 */ /* 0x000fe2000fffe0ff */
[----:B------:R-:W-:Y:S11]  /*4a80*/  @!P0 BRA `(.L_x_85) ;  /* 0x0000000000188947 */ /* 0x000ff60003800000 */
[----:B------:R-:W-:Y:S02]  /*4a90*/  LOP3.LUT P0, RZ, R84, 0xff, RZ, 0xc0, !PT ;  /* 0x000000ff54ff7812 */ /* 0x000fe4000780c0ff */
[----:B------:R-:W-:Y:S04]  /*4aa0*/  ISETP.NE.U32.AND P1, PT, R2, RZ, PT ;  /* 0x000000ff0200720c */ /* 0x000fe80003f25070 */
[----:B------:R-:W-:Y:S04]  /*4ab0*/  ISETP.NE.AND.EX P1, PT, R3, RZ, PT, P1 ;  /* 0x000000ff0300720c */ /* 0x000fe80003f25310 */
[----:B------:R-:W-:Y:S03]  /*4ac0*/  PLOP3.LUT P1, PT, P1, PT, PT, 0x8, 0x80 ;  /* 0x000000000080781c */ /* 0x000fe60000f2e170 */
[----:B------:R-:W-:Y:S11]  /*4ad0*/  @P0 FSETP.EQ.AND P1, PT, R41, RZ, PT ;  /* 0x000000ff2900020b */ /* 0x000ff60003f22000 */
[----:B------:R-:W-:Y:S02]  /*4ae0*/  @!UPT UIADD3 URZ, UPT, UPT, URZ, URZ, URZ ;  /* 0x000000fffffff290 */ /* 0x000fe4000fffe0ff */
.L_x_85:
[----:B------:R-:W3:Y:S01]  /*4af0*/  SYNCS.PHASECHK.TRANS64.TRYWAIT P2, [UR21+0x90], R9 ;  /* 0x00009009ff0075a7 */ /* 0x000ee20008041115 */
[----:B------:R-:W-:Y:S04]  /*4b00*/  ELECT P0, URZ, PT ;  /* 0x0000000000ff782f */ /* 0x000fe80003800000 */
[----:B------:R-:W-:Y:S11]  /*4b10*/  PLOP3.LUT P1, PT, P1, P0, PT, 0xf2, 0x2f ;  /* 0x00000000002f781c */ /* 0x000ff60000f21e72 */
[----:B------:R-:W-:Y:S02]  /*4b20*/  @!UPT UIADD3 URZ, UPT, UPT, URZ, URZ, URZ ;  /* 0x000000fffffff290 */ /* 0x000fe4000fffe0ff */
[----:B------:R-:W-:Y:S05]  /*4b30*/  @!P1 IADD3 R8, P0, PT, R16, 0x580, RZ ;  /* 0x0000058010089810 */ /* 0x000fea0007f1e0ff */
[----:B------:R-:W-:Y:S01]  /*4b40*/  @!P1 IMAD.X R6, RZ, RZ, R17, P0 ;  /* 0x000000ffff069224 */ /* 0x000fe200000e0611 */
[----:B---3--:R-:W-:Y:S07]  /*4b50*/  @!P2 BRA `(.L_x_86) ;  /* 0x000000380034a947 */ /* 0x008fee0003800000 */
.L_x_155:
[----:B------:R-:W-:Y:S01]  /*4b60*/  @!P1 R2UR UR5, R8 ;  /* 0x00000000080592ca */ /* 0x000fe200000e0000 */
[----:B------:R-:W-:Y:S01]  /*4b70*/  VOTEU.ALL UP0, P1 ;  /* 0x0000000000ff7886 */ /* 0x000fe20000800000 */
[----:B------:R-:W-:Y:S01]  /*4b80*/  @!P1 R2UR UR4, R6 ;  /* 0x00000000060492ca */ /* 0x000fe200000e0000 */
[----:B--2---:R-:W-:Y:S01]  /*4b90*/  @!P1 IMAD.MOV.U32 R0, RZ, RZ, 0x1000 ;  /* 0x00001000ff009424 */ /* 0x004fe200078e00ff */
[----:B------:R-:W-:Y:S01]  /*4ba0*/  UMOV UR6, 0x0 ;  /* 0x0000000000067882 */ /* 0x000fe20000000000 */
[----:B------:R-:W-:Y:S01]  /*4bb0*/  UMOV UR7, 0x10000000 ;  /* 0x1000000000077882 */ /* 0x000fe20000000000 */
[----:B------:R-:W-:Y:S01]  /*4bc0*/  @!UP0 UIADD3 UR16, UPT, UPT, UR21, 0x200, URZ ;  /* 0x0000020015108890 */ /* 0x000fe2000fffe0ff */
[----:B------:R-:W-:Y:S01]  /*4bd0*/  VIADD R14, R14, 0x1 ;  /* 0x000000010e0e7836 */ /* 0x000fe20000000000 */
[----:B------:R-:W-:Y:S01]  /*4be0*/  VOTEU.ALL UP0, P1 ;  /* 0x0000000000ff7886 */ /* 0x000fe20000800000 */
[----:B------:R-:W-:Y:S04]  /*4bf0*/  UMOV UR20, UR36 ;  /* 0x0000002400147c82 */ /* 0x000fe80008000000 */
[----:B------:R-:W-:Y:S02]  /*4c00*/  IMAD.U32 R10, RZ, RZ, UR5 ;  /* 0x00000005ff0a7e24 */ /* 0x000fe4000f8e00ff */
[----:B------:R-:W-:Y:S03]  /*4c10*/  IMAD.U32 R11, RZ, RZ, UR4 ;  /* 0x00000004ff0b7e24 */ /* 0x000fe6000f8e00ff */
[----:B------:R-:W-:Y:S02]  /*4c20*/  @!P1 R2UR UR4, R10 ;  /* 0x000000000a0492ca */ /* 0x000fe400000e0000 */
[----:B------:R-:W-:Y:S11]  /*4c30*/  @!P1 R2UR UR5, R11 ;  /* 0x000000000b0592ca */ /* 0x000ff600000e0000 */
[----:B------:R-:W-:Y:S02]  /*4c40*/  @!UPT UIADD3 URZ, UPT, UPT, URZ, URZ, URZ ;  /* 0x000000fffffff290 */ /* 0x000fe4000fffe0ff */
[----:B------:R2:W-:Y:S01]  /*4c50*/  @!UP0 UTMALDG.3D [UR16], [UR4], desc[UR6] ;  /* 0x00000610040085b4 */ /* 0x0005e20008011000 */
[----:B------:R2:W-:Y:S01]  /*4c60*/  @!P1 SYNCS.ARRIVE.TRANS64.RED.A0TR RZ, [UR21+0x80], R0 ;  /* 0x00008000ffff99a7 */ /* 0x0005e20008300415 */
[----:B------:R-:W-:Y:S01]  /*4c70*/  SYNCS.ARRIVE.TRANS64.RED.A1T0 RZ, [UR34], RZ ;  /* 0x000000ffffff79a7 */ /* 0x000fe20008100422 */
[----:B------:R-:W3:Y:S02]  /*4c80*/  SYNCS.PHASECHK.TRANS64.TRYWAIT P0, [UR21+0x98], R9 ;  /* 0x00009809ff0075a7 */ /* 0x000ee40008001115 */
[----:B--23--:R-:W-:Y:S05]  /*4c90*/  @!P0 BRA `(.L_x_87) ;  /* 0x0000003400fc8947 */ /* 0x00cfea0003800000 */
.L_x_157:
[----:B------:R-:W-:Y:S01]  /*4ca0*/  @!P1 IADD3 R6, P0, PT, R16, 0x580, RZ ;  /* 0x0000058010069810 */ /* 0x000fe20007f1e0ff */
[----:B------:R-:W-:Y:S01]  /*4cb0*/  VOTEU.ALL UP0, P1 ;  /* 0x0000000000ff7886 */ /* 0x000fe20000800000 */
[----:B------:R-:W-:Y:S01]  /*4cc0*/  UMOV UR6, 0x0 ;  /* 0x0000000000067882 */ /* 0x000fe20000000000 */
[----:B------:R-:W-:Y:S01]  /*4cd0*/  UMOV UR7, 0x10000000 ;  /* 0x1000000000077882 */ /* 0x000fe20000000000 */
[----:B------:R-:W-:Y:S01]  /*4ce0*/  @!P1 R2UR UR5, R6 ;  /* 0x00000000060592ca */ /* 0x000fe200000e0000 */
[----:B--2---:R-:W-:Y:S01]  /*4cf0*/  @!P1 IMAD.X R0, RZ, RZ, R17, P0 ;  /* 0x000000ffff009224 */ /* 0x004fe200000e0611 */
[----:B------:R-:W-:Y:S01]  /*4d00*/  @!UP0 UIADD3 UR10, UPT, UPT, UR18, 0x40, URZ ;  /* 0x00000040120a8890 */ /* 0x000fe2000fffe0ff */
[----:B------:R-:W-:Y:S01]  /*4d10*/  ISETP.NE.AND P0, PT, R14, 0x2, PT ;  /* 0x000000020e00780c */ /* 0x000fe20003f05270 */
[----:B------:R-:W-:Y:S01]  /*4d20*/  @!UP0 UIADD3 UR8, UPT, UPT, UR21, 0x1200, URZ ;  /* 0x0000120015088890 */ /* 0x000fe2000fffe0ff */
[----:B------:R-:W-:Y:S01]  /*4d30*/  LOP3.LUT R15, R15, 0x1, RZ, 0x3c, !PT ;  /* 0x000000010f0f7812 */ /* 0x000fe200078e3cff */
[----:B------:R-:W-:Y:S01]  /*4d40*/  @!UP0 UIADD3 UR9, UPT, UPT, UR21, 0x88, URZ ;  /* 0x0000008815098890 */ /* 0x000fe2000fffe0ff */
[----:B------:R-:W-:Y:S01]  /*4d50*/  @!P1 R2UR UR4, R0 ;  /* 0x00000000000492ca */ /* 0x000fe200000e0000 */
[----:B------:R-:W-:Y:S01]  /*4d60*/  VOTEU.ALL UP0, P1 ;  /* 0x0000000000ff7886 */ /* 0x000fe20000800000 */
[----:B------:R-:W-:Y:S01]  /*4d70*/  UMOV UR11, UR19 ;  /* 0x00000013000b7c82 */ /* 0x000fe20008000000 */
[----:B------:R-:W-:Y:S01]  /*4d80*/  UMOV UR12, UR36 ;  /* 0x00000024000c7c82 */ /* 0x000fe20008000000 */
[----:B------:R-:W-:Y:S01]  /*4d90*/  SEL R0, RZ, 0x1, P0 ;  /* 0x00000001ff007807 */ /* 0x000fe20000000000 */
[----:B------:R-:W-:Y:S01]  /*4da0*/  UIADD3 UR20, UPT, UPT, UR13, UR59, URZ ;  /* 0x0000003b0d147290 */ /* 0x000fe2000fffe0ff */
[----:B------:R-:W-:Y:S01]  /*4db0*/  IMAD.U32 R8, RZ, RZ, UR5 ;  /* 0x00000005ff087e24 */ /* 0x000fe2000f8e00ff */
[----:B------:R-:W-:Y:S01]  /*4dc0*/  SEL R14, R14, RZ, P0 ;  /* 0x000000ff0e0e7207 */ /* 0x000fe20000000000 */
[----:B------:R-:W-:Y:S01]  /*4dd0*/  UIADD3 UR16, UPT, UPT, UR14, UR62, URZ ;  /* 0x0000003e0e107290 */ /* 0x000fe2000fffe0ff */
[----:B------:R-:W-:Y:S01]  /*4de0*/  LOP3.LUT R13, R13, R0, RZ, 0x3c, !PT ;  /* 0x000000000d0d7212 */ /* 0x000fe200078e3cff */
[----:B------:R-:W-:Y:S01]  /*4df0*/  UPLOP3.LUT UP3, UPT, UPT, UPT, UPT, 0x80, 0x8 ;  /* 0x000000000008789c */ /* 0x000fe20003f6f070 */
[----:B------:R-:W-:Y:S02]  /*4e00*/  UMOV UR36, UR26 ;  /* 0x0000001a00247c82 */ /* 0x000fe40008000000 */
[----:B------:R-:W-:Y:S01]  /*4e10*/  IMAD.U32 R9, RZ, RZ, UR4 ;  /* 0x00000004ff097e24 */ /* 0x000fe2000f8e00ff */
[----:B------:R-:W-:Y:S04]  /*4e20*/  @!P1 R2UR UR4, R8 ;  /* 0x00000000080492ca */ /* 0x000fe800000e0000 */
[----:B------:R-:W-:Y:S11]  /*4e30*/  @!P1 R2UR UR5, R9 ;  /* 0x00000000090592ca */ /* 0x000ff600000e0000 */
[----:B------:R-:W-:Y:S02]  /*4e40*/  @!UPT UIADD3 URZ, UPT, UPT, URZ, URZ, URZ ;  /* 0x000000fffffff290 */ /* 0x000fe4000fffe0ff */
[----:B------:R2:W-:Y:S01]  /*4e50*/  @!UP0 UTMALDG.3D [UR8], [UR4], desc[UR6] ;  /* 0x00000608040085b4 */ /* 0x0005e20008011000 */
[----:B------:R2:W-:Y:S01]  /*4e60*/  @!P1 SYNCS.ARRIVE.TRANS64.RED.A0TR RZ, [UR21+0x88], R7 ;  /* 0x00008807ffff99a7 */ /* 0x0005e20008300415 */
[----:B------:R-:W-:Y:S01]  /*4e70*/  SYNCS.ARRIVE.TRANS64.RED.A1T0 RZ, [UR33], RZ ;  /* 0x000000ffffff79a7 */ /* 0x000fe20008100421 */
[----:B------:R-:W-:Y:S05]  /*4e80*/  BRA.U UP1, `(.L_x_88) ;  /* 0xfffffff5012c7547 */ /* 0x000fea000b83ffff */
[----:B------:R-:W-:-:S04]  /*4e90*/  SHF.L.U32 R3, R15, 0x1f, RZ ;  /* 0x0000001f0f037819 */ /* 0x000fc800000006ff */
[----:B------:R-:W3:Y:S02]  /*4ea0*/  SYNCS.PHASECHK.TRANS64.TRYWAIT P0, [UR21+0x90], R3 ;  /* 0x00009003ff0075a7 */ /* 0x000ee40008001115 */
[----:B---3--:R-:W-:Y:S05]  /*4eb0*/  @!P0 BRA `(.L_x_89) ;  /* 0x00000034008c8947 */ /* 0x008fea0003800000 */
.L_x_159:
[----:B---3--:R-:W-:-:S07]  /*4ec0*/  MOV R0, UR21 ;  /* 0x0000001500007c02 */ /* 0x008fce0008000f00 */
.L_x_90:
[----:B---3--:R-:W-:-:S04]  /*4ed0*/  SHF.L.U32 R3, R15, 0x1f, RZ ;  /* 0x0000001f0f037819 */ /* 0x008fc800000006ff */
[----:B------:R3:W4:Y:S03]  /*4ee0*/  SYNCS.PHASECHK.TRANS64.TRYWAIT P0, [R0+URZ+0x98], R3 ;  /* 0x00009803000075a7 */ /* 0x00072600080011ff */
[----:B----4-:R-:W-:Y:S05]  /*4ef0*/  @!P0 NANOSLEEP.SYNCS 0x989680 ;  /* 0x009896800000895d */ /* 0x010fea0003900000 */
[----:B------:R-:W4:Y:S02]  /*4f00*/  @!P0 SYNCS.PHASECHK.TRANS64 P0, [R0+URZ+0x98], R3 ;  /* 0x00009803000085a7 */ /* 0x000f2400080010ff */
[----:B-12-4-:R-:W-:Y:S05]  /*4f10*/  @P0 EXIT ;  /* 0x000000000000094d */ /* 0x016fea0003800000 */
[----:B------:R-:W-:Y:S05]  /*4f20*/  BRA `(.L_x_90) ;  /* 0xfffffffc00e87947 */ /* 0x000fea000383ffff */
.L_x_79:
[----:B------:R-:W-:-:S06]  /*4f30*/  UISETP.GE.AND UP0, UPT, UR17, 0x4, UPT ;  /* 0x000000041100788c */ /* 0x000fcc000bf06270 */
[----:B------:R-:W-:-:S13]  /*4f40*/  PLOP3.LUT P0, PT, PT, PT, UP0, 0x80, 0x8 ;  /* 0x000000000008781c */ /* 0x000fda0003f0f008 */
[----:B------:R-:W-:Y:S05]  /*4f50*/  @!P0 EXIT ;  /* 0x000000000000894d */ /* 0x000fea0003800000 */
[----:B------:R-:W1:Y:S08]  /*4f60*/  S2UR UR4, SR_CgaCtaId ;  /* 0x00000000000479c3 */ /* 0x000e700000008800 */
[----:B------:R-:W-:Y:S01]  /*4f70*/  BAR.SYNC.DEFER_BLOCKING 0x6, 0xa0 ;  /* 0x0182800000007b1d */ /* 0x000fe20000010000 */
[C---:B------:R-:W-:Y:S01]  /*4f80*/  IMAD.SHL.U32 R7, R93.reuse, 0x40, RZ ;  /* 0x000000405d077824 */ /* 0x040fe200078e00ff */
[C---:B------:R-:W-:Y:S01]  /*4f90*/  LOP3.LUT R95, R93.reuse, 0x60, RZ, 0xc0, !PT ;  /* 0x000000605d5f7812 */ /* 0x040fe200078ec0ff */
[----:B------:R-:W-:-:S02]  /*4fa0*/  IMAD.SHL.U32 R4, R93, 0x20, RZ ;  /* 0x000000205d047824 */ /* 0x000fc400078e00ff */
[----:B------:R-:W-:Y:S02]  /*4fb0*/  HFMA2 R36, -RZ, RZ, 0, 0 ;  /* 0x00000000ff247431 */ /* 0x000fe400000001ff */
[----:B------:R-:W-:Y:S01]  /*4fc0*/  IMAD.SHL.U32 R6, R93, 0x2, RZ ;  /* 0x000000025d067824 */ /* 0x000fe200078e00ff */
[----:B------:R-:W-:Y:S01]  /*4fd0*/  UMOV UR44, 0x400 ;  /* 0x00000400002c7882 */ /* 0x000fe20000000000 */
[----:B------:R-:W2:Y:S01]  /*4fe0*/  LDC.64 R82, c[0x0][0x8b0] ;  /* 0x00022c00ff527b82 */ /* 0x000ea20000000a00 */
[----:B------:R-:W-:Y:S01]  /*4ff0*/  LOP3.LUT R5, R7, 0x180, RZ, 0xc0, !PT ;  /* 0x0000018007057812 */ /* 0x000fe200078ec0ff */
[----:B------:R-:W-:Y:S01]  /*5000*/  IMAD.U32 R37, R93, 0x10000, RZ ;  /* 0x000100005d257824 */ /* 0x000fe200078e00ff */
[----:B------:R-:W-:Y:S01]  /*5010*/  LOP3.LUT R4, R4, 0xc00, RZ, 0xc0, !PT ;  /* 0x00000c0004047812 */ /* 0x000fe200078ec0ff */
[----:B------:R-:W-:Y:S01]  /*5020*/  IMAD.MOV.U32 R92, RZ, RZ, RZ ;  /* 0x000000ffff5c7224 */ /* 0x000fe200078e00ff */
[----:B------:R-:W-:Y:S01]  /*5030*/  LOP3.LUT R6, R5, 0x20, R6, 0xf8, !PT ;  /* 0x0000002005067812 */ /* 0x000fe200078ef806 */
[----:B------:R-:W-:Y:S01]  /*5040*/  IMAD.SHL.U32 R5, R93, 0x8, RZ ;  /* 0x000000085d057824 */ /* 0x000fe200078e00ff */
[----:B------:R-:W-:Y:S01]  /*5050*/  LOP3.LUT R4, R4, 0x40, R7, 0xf8, !PT ;  /* 0x0000004004047812 */ /* 0x000fe200078ef807 */
[----:B------:R-:W3:Y:S01]  /*5060*/  LDC.64 R80, c[0x0][0x8a8] ;  /* 0x00022a00ff507b82 */ /* 0x000ee20000000a00 */
[----:B------:R-:W-:Y:S01]  /*5070*/  LOP3.LUT R37, R37, 0x600000, RZ, 0xc0, !PT ;  /* 0x0060000025257812 */ /* 0x000fe200078ec0ff */
[----:B------:R-:W-:Y:S01]  /*5080*/  IMAD.MOV.U32 R87, RZ, RZ, RZ ;  /* 0x000000ffff577224 */ /* 0x000fe200078e00ff */
[----:B------:R-:W-:-:S02]  /*5090*/  LOP3.LUT R5, R6, 0x30, R5, 0x78, !PT ;  /* 0x0000003006057812 */ /* 0x000fc400078e7805 */
[----:B------:R-:W-:Y:S02]  /*50a0*/  CS2R R90, SRZ ;  /* 0x00000000005a7805 */ /* 0x000fe4000001ff00 */
[----:B------:R-:W-:Y:S01]  /*50b0*/  LOP3.LUT R4, R4, 0x200, R7, 0xf8, !PT ;  /* 0x0000020004047812 */ /* 0x000fe200078ef807 */
[----:B------:R-:W-:Y:S01]  /*50c0*/  IMAD.MOV.U32 R89, RZ, RZ, RZ ;  /* 0x000000ffff597224 */ /* 0x000fe200078e00ff */
[----:B------:R-:W-:Y:S01]  /*50d0*/  LOP3.LUT R93, R93, 0x2, RZ, 0xc0, !PT ;  /* 0x000000025d5d7812 */ /* 0x000fe200078ec0ff */
[----:B-1----:R-:W-:Y:S01]  /*50e0*/  ULEA UR44, UR4, UR44, 0x18 ;  /* 0x0000002c042c7291 */ /* 0x002fe2000f8ec0ff */
[----:B------:R-:W-:Y:S01]  /*50f0*/  LOP3.LUT R71, R4, R5, RZ, 0xfc, !PT ;  /* 0x0000000504477212 */ /* 0x000fe200078efcff */
[----:B------:R-:W1:Y:S01]  /*5100*/  LDCU UR57, c[0x0][0x370] ;  /* 0x00006e00ff3977ac */ /* 0x000e620008000800 */
[----:B------:R-:W-:Y:S01]  /*5110*/  IADD3 R88, PT, PT, -R93, RZ, RZ ;  /* 0x000000ff5d587210 */ /* 0x000fe20007ffe1ff */
[----:B------:R-:W-:Y:S01]  /*5120*/  UIADD3 UR4, UPT, UPT, UR44, 0x2200, URZ ;  /* 0x000022002c047890 */ /* 0x000fe2000fffe0ff */
[----:B------:R-:W4:Y:S04]  /*5130*/  LDCU UR43, c[0x0][0xb0c] ;  /* 0x00016180ff2b77ac */ /* 0x000f280008000800 */
[----:B------:R-:W1:Y:S01]  /*5140*/  LDS R0, [UR44+0x160] ;  /* 0x0001602cff007984 */ /* 0x000e620008000800 */
[----:B------:R-:W-:Y:S01]  /*5150*/  IMAD.U32 R94, RZ, RZ, UR4 ;  /* 0x00000004ff5e7e24 */ /* 0x000fe2000f8e00ff */
[----:B------:R-:W1:Y:S01]  /*5160*/  LDCU UR39, c[0x0][0xb30] ;  /* 0x00016600ff2777ac */ /* 0x000e620008000800 */
[----:B------:R-:W1:Y:S01]  /*5170*/  LDCU.64 UR46, c[0x0][0x888] ;  /* 0x00011100ff2e77ac */ /* 0x000e620008000a00 */
[----:B------:R-:W1:Y:S01]  /*5180*/  LDCU.64 UR40, c[0x0][0xb28] ;  /* 0x00016500ff2877ac */ /* 0x000e620008000a00 */
[----:B------:R-:W1:Y:S01]  /*5190*/  LDCU.64 UR60, c[0x0][0x890] ;  /* 0x00011200ff3c77ac */ /* 0x000e620008000a00 */
[----:B------:R-:W1:Y:S01]  /*51a0*/  LDCU.128 UR52, c[0x0][0xb10] ;  /* 0x00016200ff3477ac */ /* 0x000e620008000c00 */
[----:B------:R-:W1:Y:S01]  /*51b0*/  LDCU UR56, c[0x0][0x374] ;  /* 0x00006e80ff3877ac */ /* 0x000e620008000800 */
[----:B------:R-:W-:Y:S01]  /*51c0*/  UIADD3 UR63, UPT, UPT, UR44, 0x200, URZ ;  /* 0x000002002c3f7890 */ /* 0x000fe2000fffe0ff */
[----:B-1234-:R-:W-:-:S11]  /*51d0*/  IMAD.IADD R37, R0, 0x1, R37 ;  /* 0x0000000100257824 */ /* 0x01efd600078e0225 */
.L_x_116:
[----:B------:R-:W-:Y:S02]  /*51e0*/  LEA R3, R87, UR44, 0x3 ;  /* 0x0000002c57037c11 */ /* 0x000fe4000f8e18ff */
[----:B------:R-:W-:Y:S02]  /*51f0*/  SHF.L.U32 R0, R91, 0x1f, RZ ;  /* 0x0000001f5b007819 */ /* 0x000fe400000006ff */
[----:B------:R-:W-:Y:S02]  /*5200*/  LEA R5, R87, UR44, 0x4 ;  /* 0x0000002c57057c11 */ /* 0x000fe4000f8e20ff */
[----:B-1----:R-:W1:Y:S02]  /*5210*/  SYNCS.PHASECHK.TRANS64.TRYWAIT P0, [R3+URZ+0xb0], R0 ;  /* 0x0000b000030075a7 */ /* 0x002e6400080011ff */
[----:B-1----:R-:W-:Y:S05]  /*5220*/  @!P0 BRA `(.L_x_91) ;  /* 0x0000003000c88947 */ /* 0x002fea0003800000 */
.L_x_160:
        /* <DEDUP_REMOVED lines=8> */
[----:B--2---:R-:W-:Y:S11]  /*52b0*/  LOP3.LUT P0, RZ, R6, 0x1, RZ, 0xc0, !PT ;  /* 0x0000000106ff7812 */ /* 0x004ff6000780c0ff */
[----:B------:R-:W-:Y:S02]  /*52c0*/  @!UPT UIADD3 URZ, UPT, UPT, URZ, URZ, URZ ;  /* 0x000000fffffff290 */ /* 0x000fe4000fffe0ff */
[----:B---3--:R-:W-:Y:S01]  /*52d0*/  VOTEU.ANY UP1, P0 ;  /* 0x0000000000ff7886 */ /* 0x008fe20000020100 */
[----:B------:R-:W-:Y:S01]  /*52e0*/  PLOP3.LUT P0, PT, PT, PT, UP1, 0x80, 0x8 ;  /* 0x000000000008781c */ /* 0x000fe20003f0f018 */
[----:B------:R-:W-:Y:S11]  /*52f0*/  UP2UR UR45, UPR, URZ, 0x2 ;  /* 0x00000002ff2d7883 */ /* 0x000ff60008000000 */
[----:B------:R-:W-:Y:S01]  /*5300*/  @!UPT UIADD3 URZ, UPT, UPT, URZ, URZ, URZ ;  /* 0x000000fffffff290 */ /* 0x000fe2000fffe0ff */
[----:B-1----:R-:W-:Y:S02]  /*5310*/  @P0 SHF.R.U32.HI R0, RZ, 0x10, R5 ;  /* 0x00000010ff000819 */ /* 0x002fe40000011605 */
        /* <DEDUP_REMOVED lines=12> */
[----:B------:R-:W2:Y:S01]  /*53e0*/  LDCU UR12, c[0x0][0xb20] ;  /* 0x00016400ff0c77ac */ /* 0x000ea20008000800 */
[----:B------:R-:W-:Y:S02]  /*53f0*/  UIMAD.WIDE.U32 UR4, UR56, UR55, URZ ;  /* 0x00000037380472a5 */ /* 0x000fe4000f8e00ff */
[----:B------:R-:W-:Y:S02]  /*5400*/  UIMAD.WIDE.U32 UR6, UR57, UR52, URZ ;  /* 0x00000034390672a5 */ /* 0x000fe4000f8e00ff */
[----:B------:R-:W-:Y:S02]  /*5410*/  UISETP.NE.AND UP0, UPT, UR54, 0x1, UPT ;  /* 0x000000013600788c */ /* 0x000fe4000bf05270 */
[----:B------:R-:W-:Y:S02]  /*5420*/  UIMAD.WIDE.U32 UR8, UR37, UR55, URZ ;  /* 0x00000037250872a5 */ /* 0x000fe4000f8e00ff */
[----:B------:R-:W-:Y:S02]  /*5430*/  UIMAD.WIDE.U32 UR10, UR38, UR52, URZ ;  /* 0x00000034260a72a5 */ /* 0x000fe4000f8e00ff */
[----:B------:R-:W-:Y:S02]  /*5440*/  UISETP.NE.AND UP1, UPT, UR43, 0x1, UPT ;  /* 0x000000012b00788c */ /* 0x000fe4000bf25270 */
[----:B------:R-:W-:Y:S01]  /*5450*/  UISETP.NE.AND UP2, UPT, UR42, 0x1, UPT ;  /* 0x000000012a00788c */ /* 0x000fe2000bf45270 */
[----:B------:R-:W-:Y:S02]  /*5460*/  UMOV UR4, UR5 ;  /* 0x0000000500047c82 */ /* 0x000fe40008000000 */
[----:B--2---:R-:W-:Y:S03]  /*5470*/  USHF.R.U32.HI UR5, URZ, UR12, UR4 ;  /* 0x0000000cff057299 */ /* 0x004fe60008011604 */
[----:B------:R-:W-:Y:S02]  /*5480*/  UMOV UR4, UR7 ;  /* 0x0000000700047c82 */ /* 0x000fe40008000000 */
[----:B------:R-:W-:Y:S02]  /*5490*/  USHF.R.U32.HI UR7, URZ, UR53, UR4 ;  /* 0x00000035ff077299 */ /* 0x000fe40008011604 */
[----:B------:R-:W-:Y:S02]  /*54a0*/  USEL UR4, UR56, UR5, !UP0 ;  /* 0x0000000538047287 */ /* 0x000fe4000c000000 */
[----:B------:R-:W-:Y:S01]  /*54b0*/  USEL UR7, UR57, UR7, !UP1 ;  /* 0x0000000739077287 */ /* 0x000fe2000c800000 */
[----:B------:R-:W-:Y:S01]  /*54c0*/  UMOV UR5, UR9 ;  /* 0x0000000900057c82 */ /* 0x000fe20008000000 */
[----:B------:R-:W-:Y:S02]  /*54d0*/  UIMAD.WIDE.U32 UR8, UR4, UR40, URZ ;  /* 0x00000028040872a5 */ /* 0x000fe4000f8e00ff */
[----:B------:R-:W-:Y:S03]  /*54e0*/  USHF.R.U32.HI UR6, URZ, UR12, UR5 ;  /* 0x0000000cff067299 */ /* 0x000fe60008011605 */
[----:B------:R-:W-:Y:S01]  /*54f0*/  UMOV UR5, UR11 ;  /* 0x0000000b00057c82 */ /* 0x000fe20008000000 */
[----:B------:R-:W-:Y:S02]  /*5500*/  UIMAD.WIDE.U32 UR10, UR7, UR40, URZ ;  /* 0x00000028070a72a5 */ /* 0x000fe4000f8e00ff */
[----:B------:R-:W-:Y:S02]  /*5510*/  USHF.R.U32.HI UR12, URZ, UR53, UR5 ;  /* 0x00000035ff0c7299 */ /* 0x000fe40008011605 */
[----:B------:R-:W-:Y:S01]  /*5520*/  USEL UR6, UR37, UR6, !UP0 ;  /* 0x0000000625067287 */ /* 0x000fe2000c000000 */
[----:B------:R-:W-:Y:S02]  /*5530*/  UMOV UR5, UR9 ;  /* 0x0000000900057c82 */ /* 0x000fe40008000000 */
[----:B------:R-:W-:Y:S01]  /*5540*/  UMOV UR10, UR11 ;  /* 0x0000000b000a7c82 */ /* 0x000fe20008000000 */
[----:B------:R-:W-:Y:S02]  /*5550*/  @UP2 USHF.R.U32.HI UR4, URZ, UR41, UR5 ;  /* 0x00000029ff042299 */ /* 0x000fe40008011605 */
[----:B------:R-:W-:Y:S02]  /*5560*/  @UP2 USHF.R.U32.HI UR7, URZ, UR41, UR10 ;  /* 0x00000029ff072299 */ /* 0x000fe4000801160a */
[----:B------:R-:W-:Y:S02]  /*5570*/  UIMAD UR4, UR42, UR4, URZ ;  /* 0x000000042a0472a4 */ /* 0x000fe4000f8e02ff */
[----:B------:R-:W-:Y:S02]  /*5580*/  UIMAD.WIDE.U32 UR10, UR6, UR40, URZ ;  /* 0x00000028060a72a5 */ /* 0x000fe4000f8e00ff */
[----:B------:R-:W-:Y:S02]  /*5590*/  USEL UR5, UR38, UR12, !UP1 ;  /* 0x0000000c26057287 */ /* 0x000fe4000c800000 */
[----:B------:R-:W-:Y:S02]  /*55a0*/  UIMAD UR8, UR42, UR7, URZ ;  /* 0x000000072a0872a4 */ /* 0x000fe4000f8e02ff */
[----:B------:R-:W-:Y:S03]  /*55b0*/  UISETP.GE.AND UP0, UPT, UR6, UR4, UPT ;  /* 0x000000040600728c */ /* 0x000fe6000bf06270 */
[----:B------:R-:W-:Y:S01]  /*55c0*/  UMOV UR4, UR11 ;  /* 0x0000000b00047c82 */ /* 0x000fe20008000000 */
[----:B------:R-:W-:Y:S02]  /*55d0*/  UISETP.GE.OR UP0, UPT, UR5, UR8, UP0 ;  /* 0x000000080500728c */ /* 0x000fe40008706670 */
[----:B------:R-:W-:Y:S02]  /*55e0*/  USHF.R.U32.HI UR4, URZ, UR41, UR4 ;  /* 0x00000029ff047299 */ /* 0x000fe40008011604 */
[----:B------:R-:W-:Y:S02]  /*55f0*/  UIMAD.WIDE.U32 UR8, UR5, UR40, URZ ;  /* 0x00000028050872a5 */ /* 0x000fe4000f8e00ff */
[----:B------:R-:W-:Y:S02]  /*5600*/  USEL UR11, UR6, UR4, !UP2 ;  /* 0x00000004060b7287 */ /* 0x000fe4000d000000 */
[----:B------:R-:W-:Y:S02]  /*5610*/  UIADD3 UR8, UPT, UPT, -UR5, URZ, URZ ;  /* 0x000000ff05087290 */ /* 0x000fe4000fffe1ff */
[----:B------:R-:W-:Y:S01]  /*5620*/  UIADD3 UR10, UPT, UPT, -UR11, URZ, URZ ;  /* 0x000000ff0b0a7290 */ /* 0x000fe2000fffe1ff */
[----:B------:R-:W-:Y:S01]  /*5630*/  @!UP0 UMOV UR4, UR9 ;  /* 0x0000000900048c82 */ /* 0x000fe20008000000 */
[----:B------:R-:W-:Y:S02]  /*5640*/  UIADD3 UR9, UPT, UPT, -UR6, URZ, URZ ;  /* 0x000000ff06097290 */ /* 0x000fe4000fffe1ff */
[----:B------:R-:W-:Y:S02]  /*5650*/  @!UP0 USHF.R.U32.HI UR4, URZ, UR41, UR4 ;  /* 0x00000029ff048299 */ /* 0x000fe40008011604 */
[----:B------:R-:W-:Y:S02]  /*5660*/  UIMAD UR10, UR42, UR10, UR6 ;  /* 0x0000000a2a0a72a4 */ /* 0x000fe4000f8e0206 */
[----:B------:R-:W-:Y:S04]  /*5670*/  @!UP0 USEL UR4, UR5, UR4, !UP2 ;  /* 0x0000000405048287 */ /* 0x000fe8000d000000 */
[----:B------:R-:W-:Y:S02]  /*5680*/  @!UP0 UIMAD UR10, UR7, UR10, UR4 ;  /* 0x0000000a070a82a4 */ /* 0x000fe4000f8e0204 */
[----:B------:R-:W-:Y:S02]  /*5690*/  @!UP0 UIADD3 UR11, UPT, UPT, UR11, -UR4, URZ ;  /* 0x800000040b0b8290 */ /* 0x000fe4000fffe0ff */
[----:B------:R-:W-:Y:S02]  /*56a0*/  UIMAD UR7, UR43, UR8, UR38 ;  /* 0x000000082b0772a4 */ /* 0x000fe4000f8e0226 */
[----:B------:R-:W-:Y:S02]  /*56b0*/  @!UP0 UIMAD UR6, UR11, UR42, UR5 ;  /* 0x0000002a0b0682a4 */ /* 0x000fe4000f8e0205 */
[----:B------:R-:W-:Y:S01]  /*56c0*/  UIMAD UR4, UR54, UR9, UR37 ;  /* 0x00000009360472a4 */ /* 0x000fe2000f8e0225 */
[----:B------:R-:W-:Y:S02]  /*56d0*/  @!UP0 UMOV UR5, UR10 ;  /* 0x0000000a00058c82 */ /* 0x000fe40008000000 */
[----:B------:R-:W-:Y:S02]  /*56e0*/  UIMAD UR38, UR5, UR43, UR7 ;  /* 0x0000002b052672a4 */ /* 0x000fe4000f8e0207 */
[----:B------:R-:W-:Y:S11]  /*56f0*/  UIMAD UR37, UR6, UR54, UR4 ;  /* 0x00000036062572a4 */ /* 0x000ff6000f8e0204 */
[----:B------:R-:W-:Y:S01]  /*5700*/  @!UPT UIADD3 URZ, UPT, UPT, URZ, URZ, URZ ;  /* 0x000000fffffff290 */ /* 0x000fe2000fffe0ff */
.L_x_92:
[----:B------:R-:W-:Y:S01]  /*5710*/  UISETP.NE.AND UP0, UPT, UR39, 0x1, UPT ;  /* 0x000000012700788c */ /* 0x000fe2000bf05270 */
[----:B------:R-:W-:Y:S01]  /*5720*/  IADD3 R87, PT, PT, R87, 0x1, RZ ;  /* 0x0000000157577810 */ /* 0x000fe20007ffe0ff */
[----:B------:R-:W-:Y:S02]  /*5730*/  USHF.L.U32 UR50, UR16, 0x6, URZ ;  /* 0x0000000610327899 */ /* 0x000fe400080006ff */
[----:B------:R-:W-:Y:S07]  /*5740*/  USHF.L.U32 UR49, UR20, 0x7, URZ ;  /* 0x0000000714317899 */ /* 0x000fee00080006ff */
[----:B------:R-:W2:Y:S01]  /*5750*/  @!UP0 LDCU.128 UR12, c[0x0][0xb10] ;  /* 0x00016200ff0c87ac */ /* 0x000ea20008000c00 */
[----:B------:R-:W3:Y:S01]  /*5760*/  @!UP0 LDCU UR5, c[0x0][0xb0c] ;  /* 0x00016180ff0587ac */ /* 0x000ee20008000800 */
[----:B------:R-:W4:Y:S01]  /*5770*/  @!UP0 LDCU UR10, c[0x0][0xb20] ;  /* 0x00016400ff0a87ac */ /* 0x000f220008000800 */
[----:B--2---:R-:W-:Y:S02]  /*5780*/  UIMAD.WIDE.U32 UR8, UR38, UR12, URZ ;  /* 0x0000000c260872a5 */ /* 0x004fe4000f8e00ff */
[----:B------:R-:W-:Y:S02]  /*5790*/  UIMAD.WIDE.U32 UR6, UR37, UR15, URZ ;  /* 0x0000000f250672a5 */ /* 0x000fe4000f8e00ff */
[----:B------:R-:W-:Y:S03]  /*57a0*/  @!UP0 UISETP.NE.AND UP1, UPT, UR14, 0x1, UPT ;  /* 0x000000010e00888c */ /* 0x000fe6000bf25270 */
[----:B------:R-:W-:Y:S01]  /*57b0*/  @!UP0 UMOV UR4, UR9 ;  /* 0x0000000900048c82 */ /* 0x000fe20008000000 */
[----:B---3--:R-:W-:Y:S02]  /*57c0*/  @!UP0 UISETP.NE.AND UP2, UPT, UR5, 0x1, UPT ;  /* 0x000000010500888c */ /* 0x008fe4000bf45270 */
[----:B------:R-:W-:Y:S01]  /*57d0*/  @!UP0 USHF.R.U32.HI UR4, URZ, UR13, UR4 ;  /* 0x0000000dff048299 */ /* 0x000fe20008011604 */
[----:B------:R-:W-:Y:S02]  /*57e0*/  @!UP0 UMOV UR6, UR7 ;  /* 0x0000000700068c82 */ /* 0x000fe40008000000 */
[----:B----4-:R-:W-:Y:S02]  /*57f0*/  @!UP0 USHF.R.U32.HI UR6, URZ, UR10, UR6 ;  /* 0x0000000aff068299 */ /* 0x010fe40008011606 */
[----:B------:R-:W-:Y:S02]  /*5800*/  @!UP0 USEL UR7, UR38, UR4, !UP2 ;  /* 0x0000000426078287 */ /* 0x000fe4000d000000 */
[----:B------:R-:W-:Y:S04]  /*5810*/  @!UP0 USEL UR6, UR37, UR6, !UP1 ;  /* 0x0000000625068287 */ /* 0x000fe8000c800000 */
[----:B------:R-:W-:Y:S02]  /*5820*/  @!UP0 UIADD3 UR4, UPT, UPT, -UR7, UR6, URZ ;  /* 0x0000000607048290 */ /* 0x000fe4000fffe1ff */
[----:B------:R-:W-:Y:S02]  /*5830*/  @!UP0 UIADD3 UR6, UPT, UPT, UR7, -UR6, URZ ;  /* 0x8000000607068290 */ /* 0x000fe4000fffe0ff */
[----:B------:R-:W-:Y:S02]  /*5840*/  @!UP0 UIMAD UR38, UR4, UR5, UR38 ;  /* 0x00000005042682a4 */ /* 0x000fe4000f8e0226 */
[----:B------:R-:W-:Y:S02]  /*5850*/  @!UP0 UIMAD UR37, UR6, UR14, UR37 ;  /* 0x0000000e062582a4 */ /* 0x000fe4000f8e0225 */
[----:B------:R-:W-:Y:S09]  /*5860*/  ULOP3.LUT UP0, URZ, UR63, 0x1b0, URZ, 0xc0, !UPT ;  /* 0x000001b03fff7892 */ /* 0x000ff2000f80c0ff */
[----:B------:R-:W-:Y:S05]  /*5870*/  BRA.U !UP0, `(.L_x_93) ;  /* 0x0000000108407547 */ /* 0x000fea000b800000 */
[----:B------:R-:W2:Y:S01]  /*5880*/  LDCU.64 UR8, c[0x4][0x80] ;  /* 0x01001000ff0877ac */ /* 0x000ea20008000a00 */
[----:B------:R-:W-:Y:S01]  /*5890*/  MOV R3, 0x0 ;  /* 0x0000000000037802 */ /* 0x000fe20000000f00 */
[----:B------:R-:W-:Y:S02]  /*58a0*/  HFMA2 R12, -RZ, RZ, 0, 5.9604644775390625e-08 ;  /* 0x00000001ff0c7431 */ /* 0x000fe400000001ff */
[----:B------:R-:W-:Y:S02]  /*58b0*/  IMAD.MOV.U32 R8, RZ, RZ, 0x70 ;  /* 0x00000070ff087424 */ /* 0x000fe400078e00ff */
[----:B------:R-:W-:Y:S01]  /*58c0*/  IMAD.MOV.U32 R13, RZ, RZ, RZ ;  /* 0x000000ffff0d7224 */ /* 0x000fe200078e00ff */
[----:B------:R-:W3:Y:S01]  /*58d0*/  LDCU.64 UR6, c[0x4][0x88] ;  /* 0x01001100ff0677ac */ /* 0x000ee20008000a00 */
[----:B------:R-:W4:Y:S01]  /*58e0*/  LDC.64 R2, c[0x4][R3] ;  /* 0x0100000003027b82 */ /* 0x000f220000000a00 */
[----:B------:R-:W1:Y:S01]  /*58f0*/  LDCU.64 UR4, c[0x4][0x8] ;  /* 0x01000100ff0477ac */ /* 0x000e620008000a00 */
[----:B--2---:R-:W-:Y:S01]  /*5900*/  MOV R5, UR9 ;  /* 0x0000000900057c02 */ /* 0x004fe20008000f00 */
[----:B------:R-:W-:Y:S01]  /*5910*/  IMAD.U32 R4, RZ, RZ, UR8 ;  /* 0x00000008ff047e24 */ /* 0x000fe2000f8e00ff */
[----:B---3--:R-:W-:Y:S01]  /*5920*/  MOV R7, UR7 ;  /* 0x0000000700077c02 */ /* 0x008fe20008000f00 */
[----:B------:R-:W-:Y:S01]  /*5930*/  IMAD.U32 R6, RZ, RZ, UR6 ;  /* 0x00000006ff067e24 */ /* 0x000fe2000f8e00ff */
[----:B-1----:R-:W-:Y:S01]  /*5940*/  MOV R11, UR5 ;  /* 0x00000005000b7c02 */ /* 0x002fe20008000f00 */
[----:B------:R-:W-:Y:S02]  /*5950*/  IMAD.U32 R10, RZ, RZ, UR4 ;  /* 0x00000004ff0a7e24 */ /* 0x000fe4000f8e00ff */
[----:B------:R-:W-:Y:S07]  /*5960*/  LEPC R20, `(.L_x_93) ;  /* 0x000000001014794e */ /* 0x000fee0000000000 */
[----:B----45:R-:W-:Y:S05]  /*5970*/  CALL.ABS.NOINC R2 ;  /* 0x0000000002007343 */ /* 0x030fea0003c00000 */
.L_x_93:
[----:B------:R-:W-:Y:S01]  /*5980*/  LOP3.LUT P0, RZ, R94, 0x1b0, RZ, 0xc0, !PT ;  /* 0x000001b05eff7812 */ /* 0x000fe2000780c0ff */
[----:B------:R-:W-:Y:S11]  /*5990*/  BSSY.RECONVERGENT B6, `(.L_x_94) ;  /* 0x0000013000067945 */ /* 0x000ff60003800200 */
[----:B------:R-:W-:Y:S01]  /*59a0*/  @!UPT UIADD3 URZ, UPT, UPT, URZ, URZ, URZ ;  /* 0x000000fffffff290 */ /* 0x000fe2000fffe0ff */
[----:B------:R-:W-:Y:S05]  /*59b0*/  @!P0 BRA `(.L_x_95) ;  /* 0x0000000000408947 */ /* 0x000fea0003800000 */
        /* <DEDUP_REMOVED lines=16> */
.L_x_95:
[----:B------:R-:W-:Y:S05]  /*5ac0*/  BSYNC.RECONVERGENT B6 ;  /* 0x0000000000067941 */ /* 0x000fea0003800200 */
.L_x_94:
[----:B------:R-:W-:Y:S01]  /*5ad0*/  R2UR UR4, R86 ;  /* 0x00000000560472ca */ /* 0x000fe200000e0000 */
[----:B------:R-:W-:Y:S01]  /*5ae0*/  UISETP.NE.U32.AND UP0, UPT, UR60, URZ, UPT ;  /* 0x000000ff3c00728c */ /* 0x000fe2000bf05070 */
[----:B------:R-:W-:Y:S02]  /*5af0*/  ISETP.NE.U32.AND P4, PT, R82, RZ, PT ;  /* 0x000000ff5200720c */ /* 0x000fe40003f85070 */
[----:B------:R-:W-:Y:S01]  /*5b00*/  ISETP.NE.U32.AND P2, PT, RZ, UR46, PT ;  /* 0x0000002eff007c0c */ /* 0x000fe2000bf45070 */
[----:B------:R-:W-:Y:S01]  /*5b10*/  UISETP.NE.AND.EX UP1, UPT, UR61, URZ, UPT, UP0 ;  /* 0x000000ff3d00728c */ /* 0x000fe2000bf25300 */
[----:B------:R-:W-:Y:S01]  /*5b20*/  ISETP.NE.AND.EX P4, PT, R83, RZ, PT, P4 ;  /* 0x000000ff5300720c */ /* 0x000fe20003f85340 */
[----:B------:R-:W-:Y:S01]  /*5b30*/  UPLOP3.LUT UP0, UPT, UPT, UPT, UPT, 0x40, 0x4 ;  /* 0x000000000004789c */ /* 0x000fe20003f0e870 */
[----:B------:R-:W-:Y:S05]  /*5b40*/  ISETP.NE.AND.EX P2, PT, RZ, UR47, PT, P2 ;  /* 0x0000002fff007c0c */ /* 0x000fea000bf45320 */
[----:B------:R-:W-:Y:S06]  /*5b50*/  UISETP.NE.AND UP2, UPT, UR4, URZ, UPT ;  /* 0x000000ff0400728c */ /* 0x000fec000bf45270 */
[----:B------:R-:W-:Y:S05]  /*5b60*/  PLOP3.LUT P1, PT, PT, PT, UP2, 0x80, 0x8 ;  /* 0x000000000008781c */ /* 0x000fea0003f2f028 */
[----:B------:R-:W-:Y:S06]  /*5b70*/  @UP2 UPLOP3.LUT UP0, UPT, UPT, UPT, UP1, 0x80, 0x8 ;  /* 0x000000000008289c */ /* 0x000fec0003f0f010 */
[----:B------:R-:W-:Y:S01]  /*5b80*/  PLOP3.LUT P0, PT, PT, PT, UP0, 0x80, 0x8 ;  /* 0x000000000008781c */ /* 0x000fe20003f0f008 */
[----:B------:R-:W-:Y:S01]  /*5b90*/  @!UPT UIADD3 URZ, UPT, UPT, URZ, URZ, URZ ;  /* 0x000000fffffff290 */ /* 0x000fe2000fffe0ff */
[----:B------:R-:W-:Y:S11]  /*5ba0*/  BRA.U !UP1, `(.L_x_96) ;  /* 0x00000001093c7547 */ /* 0x000ff6000b800000 */
[----:B------:R-:W-:Y:S01]  /*5bb0*/  UISETP.NE.U32.AND UP0, UPT, UR46, URZ, UPT ;  /* 0x000000ff2e00728c */ /* 0x000fe2000bf05070 */
[----:B-1----:R-:W-:Y:S01]  /*5bc0*/  HFMA2 R0, -RZ, RZ, 0, 5.9604644775390625e-08 ;  /* 0x00000001ff007431 */ /* 0x002fe200000001ff */
[----:B------:R-:W1:Y:S01]  /*5bd0*/  LDCU.64 UR8, c[0x0][0x358] ;  /* 0x00006b00ff0877ac */ /* 0x000e620008000a00 */
[----:B------:R-:W-:Y:S01]  /*5be0*/  IMAD.MOV.U32 R84, RZ, RZ, 0x1 ;  /* 0x00000001ff547424 */ /* 0x000fe200078e00ff */
[----:B------:R-:W-:Y:S06]  /*5bf0*/  UISETP.NE.AND.EX UP0, UPT, UR47, URZ, UPT, UP0 ;  /* 0x000000ff2f00728c */ /* 0x000fec000bf05300 */
[----:B------:R-:W-:Y:S05]  /*5c00*/  PLOP3.LUT P3, PT, PT, PT, UP0, 0x80, 0x8 ;  /* 0x000000000008781c */ /* 0x000fea0003f6f008 */
[----:B------:R-:W2:Y:S01]  /*5c10*/  @UP0 LDCU.64 UR4, c[0x0][0x888] ;  /* 0x00011100ff0407ac */ /* 0x000ea20008000a00 */
[----:B------:R-:W-:Y:S07]  /*5c20*/  @UP0 UIMAD UR6, UR36, UR60, URZ ;  /* 0x0000003c240602a4 */ /* 0x000fee000f8e02ff */
[----:B------:R-:W-:Y:S01]  /*5c30*/  @!P3 PRMT R84, R0, 0x7610, R84 ;  /* 0x000076100054b816 */ /* 0x000fe20000000054 */
[----:B--2---:R-:W-:Y:S06]  /*5c40*/  @UP0 UIMAD.WIDE UR4, UR6, 0x4, UR4 ;  /* 0x00000004060408a5 */ /* 0x004fec000f8e0204 */
[----:B------:R-:W-:Y:S01]  /*5c50*/  IMAD.U32 R2, RZ, RZ, UR4 ;  /* 0x00000004ff027e24 */ /* 0x000fe2000f8e00ff */
[----:B------:R-:W-:Y:S04]  /*5c60*/  MOV R3, UR5 ;  /* 0x0000000500037c02 */ /* 0x000fe80008000f00 */
[----:B------:R-:W2:Y:S01]  /*5c70*/  @!UP0 LDCU UR4, c[0x0][0x880] ;  /* 0x00011000ff0487ac */ /* 0x000ea20008000800 */
[----:B-1---5:R3:W5:Y:S02]  /*5c80*/  @P3 LDG.E R41, desc[UR8][R2.64] ;  /* 0x0000000802293981 */ /* 0x022764000c1e1900 */
[----:B--23--:R-:W-:Y:S02]  /*5c90*/  @!P3 IMAD.U32 R41, RZ, RZ, UR4 ;  /* 0x00000004ff29be24 */ /* 0x00cfe4000f8e00ff */
.L_x_96:
[----:B------:R-:W-:Y:S05]  /*5ca0*/  @!P4 BRA `(.L_x_97) ;  /* 0x000000000024c947 */ /* 0x000fea0003800000 */
[----:B------:R-:W-:Y:S01]  /*5cb0*/  ISETP.NE.U32.AND P3, PT, R80, RZ, PT ;  /* 0x000000ff5000720c */ /* 0x000fe20003f65070 */
[----:B------:R-:W2:Y:S03]  /*5cc0*/  LDCU.64 UR4, c[0x0][0x358] ;  /* 0x00006b00ff0477ac */ /* 0x000ea60008000a00 */
[----:B------:R-:W-:Y:S11]  /*5cd0*/  ISETP.NE.AND.EX P3, PT, R81, RZ, PT, P3 ;  /* 0x000000ff5100720c */ /* 0x000ff60003f65330 */
[----:B------:R-:W-:Y:S02]  /*5ce0*/  @!UPT UIADD3 URZ, UPT, UPT, URZ, URZ, URZ ;  /* 0x000000fffffff290 */ /* 0x000fe4000fffe0ff */
[----:B------:R-:W3:Y:S01]  /*5cf0*/  @P3 LDC.64 R2, c[0x0][0x8a8] ;  /* 0x00022a00ff023b82 */ /* 0x000ee20000000a00 */
[----:B-1----:R-:W-:Y:S04]  /*5d00*/  @P3 IMAD R0, R82, UR36, RZ ;  /* 0x0000002452003c24 */ /* 0x002fe8000f8e02ff */
[----:B---3--:R-:W-:Y:S05]  /*5d10*/  @P3 IMAD.WIDE R2, R0, 0x4, R2 ;  /* 0x0000000400023825 */ /* 0x008fea00078e0202 */
[----:B--2--5:R2:W5:Y:S02]  /*5d20*/  @P3 LDG.E R38, desc[UR4][R2.64] ;  /* 0x0000000402263981 */ /* 0x024564000c1e1900 */
[----:B--2---:R-:W3:Y:S02]  /*5d30*/  @!P3 LDC R38, c[0x0][0x8a0] ;  /* 0x00022800ff26bb82 */ /* 0x004ee40000000800 */
.L_x_97:
[----:B-----5:R-:W-:Y:S01]  /*5d40*/  FSETP.NEU.AND P4, PT, R41, RZ, PT ;  /* 0x000000ff2900720b */ /* 0x020fe20003f8d000 */
[----:B------:R-:W-:Y:S01]  /*5d50*/  BSSY B1, `(.L_x_98) ;  /* 0x0000042000017945 */ /* 0x000fe20003800000 */
[----:B------:R-:W-:Y:S01]  /*5d60*/  SEL R5, RZ, 0xffffffff, P2 ;  /* 0xffffffffff057807 */ /* 0x000fe20001000000 */
[----:B------:R-:W-:Y:S01]  /*5d70*/  IMAD.MOV.U32 R102, RZ, RZ, 0x1 ;  /* 0x00000001ff667424 */ /* 0x000fe200078e00ff */
[----:B------:R-:W-:Y:S02]  /*5d80*/  LOP3.LUT P3, RZ, R84, 0xff, RZ, 0xc0, !PT ;  /* 0x000000ff54ff7812 */ /* 0x000fe4000786c0ff */
[----:B------:R-:W-:Y:S02]  /*5d90*/  CS2R R78, SRZ ;  /* 0x00000000004e7805 */ /* 0x000fe4000001ff00 */
[----:B------:R-:W-:Y:S02]  /*5da0*/  @P1 SEL R4, RZ, 0xffffffff, P4 ;  /* 0xffffffffff041807 */ /* 0x000fe40002000000 */
[----:B------:R-:W-:Y:S02]  /*5db0*/  CS2R R76, SRZ ;  /* 0x00000000004c7805 */ /* 0x000fe4000001ff00 */
[----:B------:R-:W-:Y:S02]  /*5dc0*/  LEA R2, R90, UR44, 0x3 ;  /* 0x0000002c5a027c11 */ /* 0x000fe4000f8e18ff */
[----:B------:R-:W-:Y:S02]  /*5dd0*/  CS2R R74, SRZ ;  /* 0x00000000004a7805 */ /* 0x000fe4000001ff00 */
[----:B------:R-:W-:Y:S02]  /*5de0*/  @P0 SEL R4, R5, R4, !P3 ;  /* 0x0000000405040207 */ /* 0x000fe40005800000 */
[----:B------:R-:W-:Y:S02]  /*5df0*/  CS2R R72, SRZ ;  /* 0x0000000000487805 */ /* 0x000fe4000001ff00 */
[----:B------:R-:W-:Y:S02]  /*5e00*/  LEA R100, R36, UR44, 0x3 ;  /* 0x0000002c24647c11 */ /* 0x000fe4000f8e18ff */
[----:B------:R-:W-:Y:S02]  /*5e10*/  @P1 LOP3.LUT R4, R4, 0x1, RZ, 0xc0, !PT ;  /* 0x0000000104041812 */ /* 0x000fe400078ec0ff */
[----:B------:R-:W-:Y:S02]  /*5e20*/  SHF.L.U32 R3, R92, 0x1f, RZ ;  /* 0x0000001f5c037819 */ /* 0x000fe400000006ff */
[----:B------:R-:W-:Y:S02]  /*5e30*/  ISETP.NE.U32.OR P6, PT, R4, 0x1, !P1 ;  /* 0x000000010400780c */ /* 0x000fe40004fc5470 */
[----:B------:R-:W-:Y:S02]  /*5e40*/  PLOP3.LUT P2, PT, PT, PT, UP1, 0x80, 0x8 ;  /* 0x000000000008781c */ /* 0x000fe40003f4f018 */
[C---:B------:R-:W-:Y:S02]  /*5e50*/  LEA.HI R39, R36.reuse, R36, RZ, 0x1 ;  /* 0x0000002424277211 */ /* 0x040fe400078f08ff */
[----:B------:R-:W-:Y:S02]  /*5e60*/  SEL R4, RZ, 0xffffffff, P4 ;  /* 0xffffffffff047807 */ /* 0x000fe40002000000 */
[----:B------:R-:W-:Y:S01]  /*5e70*/  P2R R96, PR, RZ, 0x40 ;  /* 0x00000040ff607803 */ /* 0x000fe20000000000 */
[C---:B-1----:R-:W-:Y:S01]  /*5e80*/  IMAD.SHL.U32 R0, R39.reuse, 0x40, RZ ;  /* 0x0000004027007824 */ /* 0x042fe200078e00ff */
[----:B------:R-:W-:Y:S03]  /*5e90*/  LOP3.LUT R39, R39, 0xffe, RZ, 0xc0, !PT ;  /* 0x00000ffe27277812 */ /* 0x000fe600078ec0ff */
[----:B------:R-:W-:Y:S02]  /*5ea0*/  @P6 SHF.L.U32 R7, R89, 0x1f, RZ ;  /* 0x0000001f59076819 */ /* 0x000fe400000006ff */
[----:B------:R-:W-:Y:S01]  /*5eb0*/  @P2 SEL R4, R5, R4, !P3 ;  /* 0x0000000405042207 */ /* 0x000fe20005800000 */
[----:B------:R-:W-:Y:S01]  /*5ec0*/  IMAD.IADD R39, R36, 0x1, -R39 ;  /* 0x0000000124277824 */ /* 0x000fe200078e0a27 */
[----:B------:R-:W1:Y:S01]  /*5ed0*/  @P6 SYNCS.PHASECHK.TRANS64.TRYWAIT P1, [R2+URZ+0x80], R7 ;  /* 0x00008007020065a7 */ /* 0x000e6200080211ff */
[----:B------:R-:W-:Y:S02]  /*5ee0*/  LOP3.LUT R0, R0, 0xffffff80, RZ, 0xc0, !PT ;  /* 0xffffff8000007812 */ /* 0x000fe400078ec0ff */
[----:B------:R-:W-:Y:S03]  /*5ef0*/  LOP3.LUT R4, R4, 0x1, RZ, 0xc0, !PT ;  /* 0x0000000104047812 */ /* 0x000fe600078ec0ff */
[----:B------:R-:W-:Y:S01]  /*5f00*/  IMAD.IADD R0, R37, 0x1, R0 ;  /* 0x0000000125007824 */ /* 0x000fe200078e0200 */
[----:B------:R-:W-:Y:S03]  /*5f10*/  ISETP.NE.U32.AND P5, PT, R4, 0x1, PT ;  /* 0x000000010400780c */ /* 0x000fe60003fa5070 */
[----:B------:R-:W-:Y:S01]  /*5f20*/  IMAD R39, R39, 0x100000, R0 ;  /* 0x0010000027277824 */ /* 0x000fe200078e0200 */
[----:B------:R-:W-:Y:S01]  /*5f30*/  P2R R103, PR, RZ, 0x20 ;  /* 0x00000020ff677803 */ /* 0x000fe20000000000 */
[----:B------:R2:W4:Y:S01]  /*5f40*/  SYNCS.PHASECHK.TRANS64.TRYWAIT P0, [R100+URZ+0xd0], R3 ;  /* 0x0000d003640075a7 */ /* 0x00052200080011ff */
[----:B-1----:R-:W-:Y:S01]  /*5f50*/  @P6 SEL R102, RZ, 0x1, !P1 ;  /* 0x00000001ff666807 */ /* 0x002fe20004800000 */
[----:B--2---:R-:W-:Y:S06]  /*5f60*/  @!P6 BRA `(.L_x_99) ;  /* 0x000000000080e947 */ /* 0x004fec0003800000 */
[----:B------:R-:W-:Y:S01]  /*5f70*/  @P5 IMAD R6, R90, 0x1000, R71 ;  /* 0x000010005a065824 */ /* 0x000fe200078e0247 */
[----:B------:R-:W1:Y:S01]  /*5f80*/  S2R R0, SR_CgaCtaId ;  /* 0x0000000000007919 */ /* 0x000e620000008800 */
[----:B------:R-:W-:Y:S01]  /*5f90*/  ISETP.NE.AND P1, PT, R102, RZ, PT ;  /* 0x000000ff6600720c */ /* 0x000fe20003f25270 */
[----:B------:R-:W-:Y:S01]  /*5fa0*/  BSSY B0, `(.L_x_100) ;  /* 0x000000b000007945 */ /* 0x000fe20003800000 */
[----:B------:R-:W-:Y:S01]  /*5fb0*/  @P5 VIADD R4, R6, UR44 ;  /* 0x0000002c06045c36 */ /* 0x000fe20008000000 */
[----:B------:R-:W-:Y:S02]  /*5fc0*/  CS2R R74, SRZ ;  /* 0x00000000004a7805 */ /* 0x000fe4000001ff00 */
[----:B------:R-:W-:Y:S02]  /*5fd0*/  CS2R R72, SRZ ;  /* 0x0000000000487805 */ /* 0x000fe4000001ff00 */
[----:B------:R-:W-:Y:S01]  /*5fe0*/  CS2R R78, SRZ ;  /* 0x00000000004e7805 */ /* 0x000fe2000001ff00 */
[----:B------:R-:W-:Y:S01]  /*5ff0*/  @P5 IMAD R4, R93, -0x10, R4 ;  /* 0xfffffff05d045824 */ /* 0x000fe200078e0204 */
[----:B------:R-:W-:Y:S04]  /*6000*/  CS2R R76, SRZ ;  /* 0x00000000004c7805 */ /* 0x000fe8000001ff00 */
[----:B------:R-:W-:Y:S05]  /*6010*/  @P1 BRA `(.L_x_101) ;  /* 0x00000000000c1947 */ /* 0x000fea0003800000 */
[----:B------:R-:W-:Y:S04]  /*6020*/  SHF.L.U32 R5, R89, 0x1f, RZ ;  /* 0x0000001f59057819 */ /* 0x000fe800000006ff */
[----:B------:R-:W2:Y:S02]  /*6030*/  SYNCS.PHASECHK.TRANS64.TRYWAIT P1, [R2+URZ+0x80], R5 ;  /* 0x00008005020075a7 */ /* 0x000ea400080211ff */
[----:B--2---:R-:W-:Y:S05]  /*6040*/  @!P1 BRA `(.L_x_102) ;  /* 0x0000002400549947 */ /* 0x004fea0003800000 */
.L_x_101:
[----:B------:R-:W-:Y:S05]  /*6050*/  BSYNC B0 ;  /* 0x0000000000007941 */ /* 0x000fea0003800000 */
.L_x_100:
[----:B------:R-:W-:Y:S01]  /*6060*/  ISETP.NE.AND P1, PT, R103, RZ, PT ;  /* 0x000000ff6700720c */ /* 0x000fe20003f25270 */
[----:B--2---:R-:W-:Y:S02]  /*6070*/  VIADD R5, R2, 0x90 ;  /* 0x0000009002057836 */ /* 0x004fe40000000000 */
[----:B------:R-:W-:Y:S03]  /*6080*/  VIADD R90, R90, 0x1 ;  /* 0x000000015a5a7836 */ /* 0x000fe60000000000 */
[----:B-1----:R-:W-:Y:S07]  /*6090*/  PRMT R0, R0, 0x654, R5 ;  /* 0x0000065400007816 */ /* 0x002fee0000000005 */
[----:B------:R1:W2:Y:S04]  /*60a0*/  @P1 LDS.128 R72, [R6+UR44+0x200] ;  /* 0x0002002c06481984 */ /* 0x0002a80008000c00 */
[----:B------:R1:W1:Y:S01]  /*60b0*/  @P1 LDS.128 R76, [R4+0x210] ;  /* 0x00021000044c1984 */ /* 0x0002620000000c00 */
[C---:B------:R-:W-:Y:S01]  /*60c0*/  ISETP.NE.AND P1, PT, R90.reuse, 0x2, PT ;  /* 0x000000025a00780c */ /* 0x040fe20003f25270 */
[----:B------:R-:W-:Y:S01]  /*60d0*/  @!PT LDS RZ, [RZ] ;  /* 0x00000000fffff984 */ /* 0x000fe20000000800 */
[----:B------:R-:W-:Y:S01]  /*60e0*/  @!PT LDS RZ, [RZ] ;  /* 0x00000000fffff984 */ /* 0x000fe20000000800 */
[----:B------:R-:W-:Y:S01]  /*60f0*/  @!PT LDS RZ, [RZ] ;  /* 0x00000000fffff984 */ /* 0x000fe20000000800 */
[----:B------:R-:W-:Y:S01]  /*6100*/  @!PT LDS RZ, [RZ] ;  /* 0x00000000fffff984 */ /* 0x000fe20000000800 */
[----:B------:R5:W-:Y:S06]  /*6110*/  MEMBAR.ALL.CTA ;  /* 0x0000000000007992 */ /* 0x000bec0000008000 */
[----:B-----5:R-:W5:Y:S01]  /*6120*/  FENCE.VIEW.ASYNC.S ;  /* 0x00000000000073c6 */ /* 0x020f620000000000 */
[----:B------:R-:W-:Y:S01]  /*6130*/  SEL R90, R90, RZ, P1 ;  /* 0x000000ff5a5a7207 */ /* 0x000fe20000800000 */
[----:B-----5:R5:W-:Y:S02]  /*6140*/  SYNCS.ARRIVE.TRANS64.RED.A1T0 RZ, [R0+URZ], RZ ;  /* 0x000000ff00ff79a7 */ /* 0x020be400081004ff */
[----:B-----5:R-:W-:Y:S04]  /*6150*/  SEL R0, RZ, 0x1, P1 ;  /* 0x00000001ff007807 */ /* 0x020fe80000800000 */
[----:B--2---:R-:W-:Y:S02]  /*6160*/  LOP3.LUT R89, R89, R0, RZ, 0x3c, !PT ;  /* 0x0000000059597212 */ /* 0x004fe400078e3cff */
.L_x_99:
[----:B------:R-:W-:Y:S05]  /*6170*/  BSYNC B1 ;  /* 0x0000000000017941 */ /* 0x000fea0003800000 */
.L_x_98:
[----:B------:R-:W-:Y:S04]  /*6180*/  SHF.R.U32.HI R0, RZ, 0x15, R39 ;  /* 0x00000015ff007819 */ /* 0x000fe80000011627 */
[----:B------:R-:W-:Y:S01]  /*6190*/  LOP3.LUT P1, RZ, R0, 0x3, R85, 0x48, !PT ;  /* 0x0000000300ff7812 */ /* 0x000fe20007824855 */
[----:B------:R-:W-:Y:S01]  /*61a0*/  @!UPT UIADD3 URZ, UPT, UPT, URZ, URZ, URZ ;  /* 0x000000fffffff290 */ /* 0x000fe2000fffe0ff */
[----:B----4-:R-:W-:Y:S11]  /*61b0*/  @P0 BRA `(.L_x_103) ;  /* 0x0000000000080947 */ /* 0x010ff60003800000 */
[----:B------:R-:W2:Y:S02]  /*61c0*/  SYNCS.PHASECHK.TRANS64.TRYWAIT P0, [R100+URZ+0xd0], R3 ;  /* 0x0000d003640075a7 */ /* 0x000ea400080011ff */
[----:B--2---:R-:W-:Y:S05]  /*61d0*/  @!P0 BRA `(.L_x_104) ;  /* 0x0000002400048947 */ /* 0x004fea0003800000 */
.L_x_103:
[----:B------:R-:W-:Y:S05]  /*61e0*/  @!P1 BRA `(.L_x_105) ;  /* 0x0000000000409947 */ /* 0x000fea0003800000 */
[----:B------:R-:W4:Y:S01]  /*61f0*/  LDCU.64 UR8, c[0x4][0x70] ;  /* 0x01000e00ff0877ac */ /* 0x000f220008000a00 */
[----:B--2---:R-:W-:Y:S01]  /*6200*/  MOV R3, 0x0 ;  /* 0x0000000000037802 */ /* 0x004fe20000000f00 */
[----:B------:R-:W-:Y:S02]  /*6210*/  HFMA2 R12, -RZ, RZ, 0, 5.9604644775390625e-08 ;  /* 0x00000001ff0c7431 */ /* 0x000fe400000001ff */
[----:B------:R-:W-:Y:S02]  /*6220*/  IMAD.MOV.U32 R8, RZ, RZ, 0x192 ;  /* 0x00000192ff087424 */ /* 0x000fe400078e00ff */
[----:B------:R-:W-:Y:S01]  /*6230*/  IMAD.MOV.U32 R13, RZ, RZ, RZ ;  /* 0x000000ffff0d7224 */ /* 0x000fe200078e00ff */
[----:B------:R-:W2:Y:S01]  /*6240*/  LDCU.64 UR6, c[0x4][0x78] ;  /* 0x01000f00ff0677ac */ /* 0x000ea20008000a00 */
[----:B------:R-:W3:Y:S01]  /*6250*/  LDC.64 R2, c[0x4][R3] ;  /* 0x0100000003027b82 */ /* 0x000ee20000000a00 */
[----:B------:R-:W5:Y:S01]  /*6260*/  LDCU.64 UR4, c[0x4][0x10] ;  /* 0x01000200ff0477ac */ /* 0x000f620008000a00 */
[----:B----4-:R-:W-:Y:S01]  /*6270*/  MOV R5, UR9 ;  /* 0x0000000900057c02 */ /* 0x010fe20008000f00 */
[----:B-1----:R-:W-:Y:S01]  /*6280*/  IMAD.U32 R4, RZ, RZ, UR8 ;  /* 0x00000008ff047e24 */ /* 0x002fe2000f8e00ff */
[----:B--2---:R-:W-:Y:S01]  /*6290*/  MOV R7, UR7 ;  /* 0x0000000700077c02 */ /* 0x004fe20008000f00 */
[----:B------:R-:W-:Y:S01]  /*62a0*/  IMAD.U32 R6, RZ, RZ, UR6 ;  /* 0x00000006ff067e24 */ /* 0x000fe2000f8e00ff */
[----:B-----5:R-:W-:Y:S01]  /*62b0*/  MOV R11, UR5 ;  /* 0x00000005000b7c02 */ /* 0x020fe20008000f00 */
[----:B------:R-:W-:Y:S02]  /*62c0*/  IMAD.U32 R10, RZ, RZ, UR4 ;  /* 0x00000004ff0a7e24 */ /* 0x000fe4000f8e00ff */
[----:B------:R-:W-:Y:S07]  /*62d0*/  LEPC R20, `(.L_x_105) ;  /* 0x000000001014794e */ /* 0x000fee0000000000 */
[----:B---3--:R-:W-:Y:S05]  /*62e0*/  CALL.ABS.NOINC R2 ;  /* 0x0000000002007343 */ /* 0x008fea0003c00000 */
.L_x_105:
[-C--:B------:R-:W-:Y:S01]  /*62f0*/  F2FP.F16.E4M3.UNPACK_B R42, R72.reuse ;  /* 0x00000048ff2a723e */ /* 0x080fe200020006ff */
[----:B------:R-:W-:Y:S05]  /*6300*/  WARPSYNC.ALL ;  /* 0x0000000000007948 */ /* 0x000fea0003800000 */
[----:B------:R-:W-:Y:S01]  /*6310*/  R2UR UR4, R39 ;  /* 0x00000000270472ca */ /* 0x000fe200000e0000 */
[--C-:B------:R-:W-:Y:S01]  /*6320*/  HADD2.F32 R40, -RZ, R42.reuse.H0_H0 ;  /* 0x2000002aff287230 */ /* 0x100fe20000004100 */
[----:B------:R-:W-:Y:S01]  /*6330*/  F2FP.F16.E4M3.UNPACK_B R43, R72.H1 ;  /* 0x00000048ff2b723e */ /* 0x000fe200030006ff */
[----:B------:R-:W-:Y:S01]  /*6340*/  HADD2.F32 R42, -RZ, R42.H1_H1 ;  /* 0x3000002aff2a7230 */ /* 0x000fe20000004100 */
[-C--:B------:R-:W-:Y:S01]  /*6350*/  F2FP.F16.E4M3.UNPACK_B R45, R73.reuse ;  /* 0x00000049ff2d723e */ /* 0x080fe200020006ff */
[----:B------:R-:W-:Y:S01]  /*6360*/  BSSY.RECONVERGENT B0, `(.L_x_106) ;  /* 0x0000099000007945 */ /* 0x000fe20003800200 */
[----:B------:R-:W-:Y:S01]  /*6370*/  F2FP.F16.E4M3.UNPACK_B R47, R73.H1 ;  /* 0x00000049ff2f723e */ /* 0x000fe200030006ff */
[--C-:B------:R-:W-:Y:S01]  /*6380*/  HADD2.F32 R44, -RZ, R43.reuse.H0_H0 ;  /* 0x2000002bff2c7230 */ /* 0x100fe20000004100 */
[-C--:B------:R-:W-:Y:S01]  /*6390*/  F2FP.F16.E4M3.UNPACK_B R49, R74.reuse ;  /* 0x0000004aff31723e */ /* 0x080fe200020006ff */
[----:B------:R-:W-:Y:S01]  /*63a0*/  HADD2.F32 R46, -RZ, R43.H1_H1 ;  /* 0x3000002bff2e7230 */ /* 0x000fe20000004100 */
[----:B------:R-:W-:Y:S01]  /*63b0*/  F2FP.F16.E4M3.UNPACK_B R51, R74.H1 ;  /* 0x0000004aff33723e */ /* 0x000fe200030006ff */
[--C-:B------:R-:W-:Y:S01]  /*63c0*/  HADD2.F32 R43, -RZ, R45.reuse.H0_H0 ;  /* 0x2000002dff2b7230 */ /* 0x100fe20000004100 */
[-C--:B------:R-:W-:Y:S01]  /*63d0*/  F2FP.F16.E4M3.UNPACK_B R53, R75.reuse ;  /* 0x0000004bff35723e */ /* 0x080fe200020006ff */
[----:B-1----:R-:W-:Y:S01]  /*63e0*/  LDTM.16dp32bit_t0_t15.x32 R4, tmem[UR4] ;  /* 0x00000004000479ee */ /* 0x002fe20008a80000 */
[----:B------:R-:W3:Y:S01]  /*63f0*/  LDTM.16dp32bit_t16_t31.x32 R4, tmem[UR4+0x20] ;  /* 0x00002004000479ee */ /* 0x000ee20008aa0000 */
[----:B------:R-:W-:Y:S01]  /*6400*/  ISETP.NE.AND P6, PT, R96, RZ, PT ;  /* 0x000000ff6000720c */ /* 0x000fe20003fc5270 */
[----:B------:R-:W-:Y:S01]  /*6410*/  HADD2.F32 R48, -RZ, R45.H1_H1 ;  /* 0x3000002dff307230 */ /* 0x000fe20000004100 */
[----:B------:R-:W-:Y:S01]  /*6420*/  IADD3 R109, PT, PT, R71, UR44, RZ ;  /* 0x0000002c476d7c10 */ /* 0x000fe2000fffe0ff */
[----:B------:R-:W-:Y:S01]  /*6430*/  HADD2.F32 R52, -RZ, R49.H1_H1 ;  /* 0x30000031ff347230 */ /* 0x000fe20000004100 */
[----:B------:R-:W-:Y:S01]  /*6440*/  SHF.L.U32 R108, R88, 0x4, RZ ;  /* 0x00000004586c7819 */ /* 0x000fe200000006ff */
[----:B------:R-:W-:Y:S01]  /*6450*/  HADD2.F32 R56, -RZ, R53.H1_H1 ;  /* 0x30000035ff387230 */ /* 0x000fe20000004100 */
[----:B------:R-:W-:Y:S01]  /*6460*/  F2FP.F16.E4M3.UNPACK_B R55, R75.H1 ;  /* 0x0000004bff37723e */ /* 0x000fe200030006ff */
[--C-:B------:R-:W-:Y:S01]  /*6470*/  HADD2.F32 R45, -RZ, R47.reuse.H0_H0 ;  /* 0x2000002fff2d7230 */ /* 0x100fe20000004100 */
[----:B------:R-:W-:Y:S01]  /*6480*/  IADD3 R101, PT, PT, R109, R108, RZ ;  /* 0x0000006c6d657210 */ /* 0x000fe20007ffe0ff */
[----:B------:R-:W-:Y:S01]  /*6490*/  HADD2.F32 R50, -RZ, R47.H1_H1 ;  /* 0x3000002fff327230 */ /* 0x000fe20000004100 */
[-C--:B------:R-:W-:Y:S01]  /*64a0*/  F2FP.F16.E4M3.UNPACK_B R57, R76.reuse ;  /* 0x0000004cff39723e */ /* 0x080fe200020006ff */
[----:B------:R-:W-:Y:S01]  /*64b0*/  HADD2.F32 R47, -RZ, R49.H0_H0 ;  /* 0x20000031ff2f7230 */ /* 0x000fe20000004100 */
[----:B------:R-:W-:Y:S01]  /*64c0*/  F2FP.F16.E4M3.UNPACK_B R59, R76.H1 ;  /* 0x0000004cff3b723e */ /* 0x000fe200030006ff */
[----:B------:R-:W-:Y:S01]  /*64d0*/  HADD2.F32 R49, -RZ, R51.H0_H0 ;  /* 0x20000033ff317230 */ /* 0x000fe20000004100 */
[-C--:B------:R-:W-:Y:S01]  /*64e0*/  F2FP.F16.E4M3.UNPACK_B R61, R77.reuse ;  /* 0x0000004dff3d723e */ /* 0x080fe200020006ff */
[----:B------:R-:W-:Y:S01]  /*64f0*/  HADD2.F32 R60, -RZ, R57.H1_H1 ;  /* 0x30000039ff3c7230 */ /* 0x000fe20000004100 */
[----:B------:R-:W-:Y:S01]  /*6500*/  F2FP.F16.E4M3.UNPACK_B R63, R77.H1 ;  /* 0x0000004dff3f723e */ /* 0x000fe200030006ff */
[----:B------:R-:W-:Y:S01]  /*6510*/  HADD2.F32 R54, -RZ, R51.H1_H1 ;  /* 0x30000033ff367230 */ /* 0x000fe20000004100 */
[-C--:B------:R-:W-:Y:S01]  /*6520*/  F2FP.F16.E4M3.UNPACK_B R65, R78.reuse ;  /* 0x0000004eff41723e */ /* 0x080fe200020006ff */
[----:B------:R-:W-:Y:S01]  /*6530*/  HADD2.F32 R51, -RZ, R53.H0_H0 ;  /* 0x20000035ff337230 */ /* 0x000fe20000004100 */
[----:B------:R-:W-:Y:S01]  /*6540*/  F2FP.F16.E4M3.UNPACK_B R67, R78.H1 ;  /* 0x0000004eff43723e */ /* 0x000fe200030006ff */
[----:B------:R-:W-:Y:S01]  /*6550*/  HADD2.F32 R64, -RZ, R61.H1_H1 ;  /* 0x3000003dff407230 */ /* 0x000fe20000004100 */
[----:B------:R-:W-:Y:S01]  /*6560*/  ISETP.NE.AND P0, PT, R95, RZ, PT ;  /* 0x000000ff5f00720c */ /* 0x000fe20003f05270 */
[C---:B---3--:R-:W-:Y:S01]  /*6570*/  FMUL R0, R38.reuse, R4 ;  /* 0x0000000426007220 */ /* 0x048fe20000400000 */
[C---:B------:R-:W-:Y:S01]  /*6580*/  FMUL R2, R38.reuse, R5 ;  /* 0x0000000526027220 */ /* 0x040fe20000400000 */
[C---:B------:R-:W-:Y:S01]  /*6590*/  FMUL R4, R38.reuse, R8 ;  /* 0x0000000826047220 */ /* 0x040fe20000400000 */
[C---:B------:R-:W-:Y:S01]  /*65a0*/  FMUL R5, R38.reuse, R9 ;  /* 0x0000000926057220 */ /* 0x040fe20000400000 */
[C---:B------:R-:W-:Y:S01]  /*65b0*/  FFMA R0, R41.reuse, R40, R0 ;  /* 0x0000002829007223 */ /* 0x040fe20000000000 */
[C---:B------:R-:W-:Y:S01]  /*65c0*/  FFMA R2, R41.reuse, R42, R2 ;  /* 0x0000002a29027223 */ /* 0x040fe20000000002 */
[C---:B------:R-:W-:Y:S01]  /*65d0*/  FMUL R8, R38.reuse, R12 ;  /* 0x0000000c26087220 */ /* 0x040fe20000400000 */
[C---:B------:R-:W-:Y:S01]  /*65e0*/  FMUL R9, R38.reuse, R13 ;  /* 0x0000000d26097220 */ /* 0x040fe20000400000 */
[C---:B------:R-:W-:Y:S01]  /*65f0*/  FMUL R12, R38.reuse, R16 ;  /* 0x00000010260c7220 */ /* 0x040fe20000400000 */
[C---:B------:R-:W-:Y:S01]  /*6600*/  FMUL R13, R38.reuse, R17 ;  /* 0x00000011260d7220 */ /* 0x040fe20000400000 */
[C---:B------:R-:W-:Y:S01]  /*6610*/  FMUL R16, R38.reuse, R20 ;  /* 0x0000001426107220 */ /* 0x040fe20000400000 */
[C---:B------:R-:W-:Y:S01]  /*6620*/  FMUL R17, R38.reuse, R21 ;  /* 0x0000001526117220 */ /* 0x040fe20000400000 */
[C---:B------:R-:W-:Y:S01]  /*6630*/  FMUL R20, R38.reuse, R24 ;  /* 0x0000001826147220 */ /* 0x040fe20000400000 */
[C---:B------:R-:W-:Y:S01]  /*6640*/  FMUL R21, R38.reuse, R25 ;  /* 0x0000001926157220 */ /* 0x040fe20000400000 */
[----:B------:R-:W-:Y:S02]  /*6650*/  HADD2.F32 R68, -RZ, R65.H1_H1 ;  /* 0x30000041ff447230 */ /* 0x000fe40000004100 */
[C---:B------:R-:W-:Y:S01]  /*6660*/  FMUL R24, R38.reuse, R28 ;  /* 0x0000001c26187220 */ /* 0x040fe20000400000 */
[C---:B------:R-:W-:Y:S01]  /*6670*/  FMUL R25, R38.reuse, R29 ;  /* 0x0000001d26197220 */ /* 0x040fe20000400000 */
[C---:B------:R-:W-:Y:S01]  /*6680*/  FMUL R28, R38.reuse, R32 ;  /* 0x00000020261c7220 */ /* 0x040fe20000400000 */
[C---:B------:R-:W-:Y:S01]  /*6690*/  FMUL R29, R38.reuse, R33 ;  /* 0x00000021261d7220 */ /* 0x040fe20000400000 */
[C---:B--2---:R-:W-:Y:S01]  /*66a0*/  FMUL R3, R38.reuse, R6 ;  /* 0x0000000626037220 */ /* 0x044fe20000400000 */
[C---:B------:R-:W-:Y:S01]  /*66b0*/  FMUL R7, R38.reuse, R7 ;  /* 0x0000000726077220 */ /* 0x040fe20000400000 */
[C---:B------:R-:W-:Y:S01]  /*66c0*/  FMUL R6, R38.reuse, R10 ;  /* 0x0000000a26067220 */ /* 0x040fe20000400000 */
[C---:B------:R-:W-:Y:S01]  /*66d0*/  FMUL R11, R38.reuse, R11 ;  /* 0x0000000b260b7220 */ /* 0x040fe20000400000 */
[C---:B------:R-:W-:Y:S01]  /*66e0*/  FFMA R3, R41.reuse, R44, R3 ;  /* 0x0000002c29037223 */ /* 0x040fe20000000003 */
[C---:B------:R-:W-:Y:S01]  /*66f0*/  FFMA R7, R41.reuse, R46, R7 ;  /* 0x0000002e29077223 */ /* 0x040fe20000000007 */
[C---:B------:R-:W-:Y:S01]  /*6700*/  FFMA R4, R41.reuse, R43, R4 ;  /* 0x0000002b29047223 */ /* 0x040fe20000000004 */
[----:B------:R-:W-:Y:S01]  /*6710*/  F2FP.F16.E4M3.UNPACK_B R40, R79 ;  /* 0x0000004fff28723e */ /* 0x000fe200020006ff */
[C---:B------:R-:W-:Y:S01]  /*6720*/  FFMA R5, R41.reuse, R48, R5 ;  /* 0x0000003029057223 */ /* 0x040fe20000000005 */
[C---:B------:R-:W-:Y:S01]  /*6730*/  FFMA R6, R41.reuse, R45, R6 ;  /* 0x0000002d29067223 */ /* 0x040fe20000000006 */
[----:B------:R-:W-:Y:S01]  /*6740*/  F2FP.F16.E4M3.UNPACK_B R42, R79.H1 ;  /* 0x0000004fff2a723e */ /* 0x000fe200030006ff */
[C---:B------:R-:W-:Y:S01]  /*6750*/  FFMA R11, R41.reuse, R50, R11 ;  /* 0x00000032290b7223 */ /* 0x040fe2000000000b */
[----:B------:R-:W-:Y:S01]  /*6760*/  FFMA R8, R41, R47, R8 ;  /* 0x0000002f29087223 */ /* 0x000fe20000000008 */
[----:B------:R-:W-:Y:S01]  /*6770*/  F2FP.SATFINITE.E4M3.F32.PACK_AB_MERGE_C R97, R7, R3, RZ ;  /* 0x000000030761723e */ /* 0x000fe200048070ff */
[C---:B------:R-:W-:Y:S01]  /*6780*/  FFMA R9, R41.reuse, R52, R9 ;  /* 0x0000003429097223 */ /* 0x040fe20000000009 */
[----:B------:R-:W-:Y:S01]  /*6790*/  FMUL R10, R38, R14 ;  /* 0x0000000e260a7220 */ /* 0x000fe20000400000 */
[----:B------:R-:W-:Y:S01]  /*67a0*/  LEA R109, R90, UR44, 0x3 ;  /* 0x0000002c5a6d7c11 */ /* 0x000fe2000f8e18ff */
[----:B------:R-:W-:Y:S01]  /*67b0*/  FMUL R15, R38, R15 ;  /* 0x0000000f260f7220 */ /* 0x000fe20000400000 */
[--C-:B------:R-:W-:Y:S01]  /*67c0*/  HADD2.F32 R53, -RZ, R55.reuse.H0_H0 ;  /* 0x20000037ff357230 */ /* 0x100fe20000004100 */
[----:B------:R-:W-:Y:S01]  /*67d0*/  F2FP.SATFINITE.E4M3.F32.PACK_AB_MERGE_C R96, R2, R0, R97 ;  /* 0x000000000260723e */ /* 0x000fe20004807061 */
[----:B------:R-:W-:Y:S01]  /*67e0*/  FFMA R10, R41, R49, R10 ;  /* 0x00000031290a7223 */ /* 0x000fe2000000000a */
[----:B------:R-:W-:Y:S01]  /*67f0*/  F2FP.SATFINITE.E4M3.F32.PACK_AB_MERGE_C R97, R11, R6, RZ ;  /* 0x000000060b61723e */ /* 0x000fe200048070ff */
[C---:B------:R-:W-:Y:S01]  /*6800*/  FFMA R15, R41.reuse, R54, R15 ;  /* 0x00000036290f7223 */ /* 0x040fe2000000000f */
[C---:B------:R-:W-:Y:S01]  /*6810*/  FFMA R12, R41.reuse, R51, R12 ;  /* 0x00000033290c7223 */ /* 0x040fe2000000000c */
[----:B------:R-:W-:Y:S01]  /*6820*/  FFMA R13, R41, R56, R13 ;  /* 0x00000038290d7223 */ /* 0x000fe2000000000d */
[----:B------:R-:W-:Y:S01]  /*6830*/  F2FP.SATFINITE.E4M3.F32.PACK_AB_MERGE_C R97, R5, R4, R97 ;  /* 0x000000040561723e */ /* 0x000fe20004807061 */
[----:B------:R-:W-:Y:S01]  /*6840*/  HADD2.F32 R58, -RZ, R55.H1_H1 ;  /* 0x30000037ff3a7230 */ /* 0x000fe20000004100 */
[----:B------:R-:W-:Y:S01]  /*6850*/  F2FP.SATFINITE.E4M3.F32.PACK_AB_MERGE_C R98, R15, R10, RZ ;  /* 0x0000000a0f62723e */ /* 0x000fe200048070ff */
[----:B------:R-:W-:Y:S02]  /*6860*/  HADD2.F32 R55, -RZ, R57.H0_H0 ;  /* 0x20000039ff377230 */ /* 0x000fe40000004100 */
[C---:B------:R-:W-:Y:S01]  /*6870*/  FMUL R14, R38.reuse, R18 ;  /* 0x00000012260e7220 */ /* 0x040fe20000400000 */
[C---:B------:R-:W-:Y:S01]  /*6880*/  FMUL R19, R38.reuse, R19 ;  /* 0x0000001326137220 */ /* 0x040fe20000400000 */
[--C-:B------:R-:W-:Y:S02]  /*6890*/  HADD2.F32 R57, -RZ, R59.reuse.H0_H0 ;  /* 0x2000003bff397230 */ /* 0x100fe40000004100 */
[C---:B------:R-:W-:Y:S01]  /*68a0*/  FMUL R18, R38.reuse, R22 ;  /* 0x0000001626127220 */ /* 0x040fe20000400000 */
[C---:B------:R-:W-:Y:S01]  /*68b0*/  FFMA R14, R41.reuse, R53, R14 ;  /* 0x00000035290e7223 */ /* 0x040fe2000000000e */
[----:B------:R-:W-:Y:S02]  /*68c0*/  HADD2.F32 R62, -RZ, R59.H1_H1 ;  /* 0x3000003bff3e7230 */ /* 0x000fe40000004100 */
[C---:B------:R-:W-:Y:S01]  /*68d0*/  FFMA R19, R41.reuse, R58, R19 ;  /* 0x0000003a29137223 */ /* 0x040fe20000000013 */
[----:B------:R-:W-:Y:S02]  /*68e0*/  HADD2.F32 R59, -RZ, R61.H0_H0 ;  /* 0x2000003dff3b7230 */ /* 0x000fe40000004100 */
[C---:B------:R-:W-:Y:S01]  /*68f0*/  FMUL R23, R38.reuse, R23 ;  /* 0x0000001726177220 */ /* 0x040fe20000400000 */
[C---:B------:R-:W-:Y:S01]  /*6900*/  FFMA R16, R41.reuse, R55, R16 ;  /* 0x0000003729107223 */ /* 0x040fe20000000010 */
[C---:B------:R-:W-:Y:S01]  /*6910*/  FFMA R17, R41.reuse, R60, R17 ;  /* 0x0000003c29117223 */ /* 0x040fe20000000011 */
[--C-:B------:R-:W-:Y:S02]  /*6920*/  HADD2.F32 R61, -RZ, R63.reuse.H0_H0 ;  /* 0x2000003fff3d7230 */ /* 0x100fe40000004100 */
[C---:B------:R-:W-:Y:S01]  /*6930*/  FFMA R18, R41.reuse, R57, R18 ;  /* 0x0000003929127223 */ /* 0x040fe20000000012 */
[----:B------:R-:W-:Y:S02]  /*6940*/  HADD2.F32 R66, -RZ, R63.H1_H1 ;  /* 0x3000003fff427230 */ /* 0x000fe40000004100 */
[C---:B------:R-:W-:Y:S01]  /*6950*/  FMUL R22, R38.reuse, R26 ;  /* 0x0000001a26167220 */ /* 0x040fe20000400000 */
[----:B------:R-:W-:Y:S02]  /*6960*/  HADD2.F32 R63, -RZ, R65.H0_H0 ;  /* 0x20000041ff3f7230 */ /* 0x000fe40000004100 */
[C---:B------:R-:W-:Y:S01]  /*6970*/  FFMA R23, R41.reuse, R62, R23 ;  /* 0x0000003e29177223 */ /* 0x040fe20000000017 */
[C---:B------:R-:W-:Y:S01]  /*6980*/  FMUL R27, R38.reuse, R27 ;  /* 0x0000001b261b7220 */ /* 0x040fe20000400000 */
[C---:B------:R-:W-:Y:S01]  /*6990*/  FFMA R20, R41.reuse, R59, R20 ;  /* 0x0000003b29147223 */ /* 0x040fe20000000014 */
[C---:B------:R-:W-:Y:S01]  /*69a0*/  FFMA R21, R41.reuse, R64, R21 ;  /* 0x0000004029157223 */ /* 0x040fe20000000015 */
[--C-:B------:R-:W-:Y:S02]  /*69b0*/  HADD2.F32 R65, -RZ, R67.reuse.H0_H0 ;  /* 0x20000043ff417230 */ /* 0x100fe40000004100 */
[C---:B------:R-:W-:Y:S01]  /*69c0*/  FFMA R22, R41.reuse, R61, R22 ;  /* 0x0000003d29167223 */ /* 0x040fe20000000016 */
[----:B------:R-:W-:Y:S02]  /*69d0*/  HADD2.F32 R70, -RZ, R67.H1_H1 ;  /* 0x30000043ff467230 */ /* 0x000fe40000004100 */
[C---:B------:R-:W-:Y:S01]  /*69e0*/  FMUL R26, R38.reuse, R30 ;  /* 0x0000001e261a7220 */ /* 0x040fe20000400000 */
[--C-:B------:R-:W-:Y:S02]  /*69f0*/  HADD2.F32 R67, -RZ, R40.reuse.H0_H0 ;  /* 0x20000028ff437230 */ /* 0x100fe40000004100 */
[C---:B------:R-:W-:Y:S01]  /*6a00*/  FFMA R27, R41.reuse, R66, R27 ;  /* 0x00000042291b7223 */ /* 0x040fe2000000001b */
[C---:B------:R-:W-:Y:S01]  /*6a10*/  FMUL R31, R38.reuse, R31 ;  /* 0x0000001f261f7220 */ /* 0x040fe20000400000 */
[C---:B------:R-:W-:Y:S01]  /*6a20*/  FFMA R24, R41.reuse, R63, R24 ;  /* 0x0000003f29187223 */ /* 0x040fe20000000018 */
[----:B------:R-:W-:Y:S02]  /*6a30*/  HADD2.F32 R40, -RZ, R40.H1_H1 ;  /* 0x30000028ff287230 */ /* 0x000fe40000004100 */
[C---:B------:R-:W-:Y:S01]  /*6a40*/  FFMA R25, R41.reuse, R68, R25 ;  /* 0x0000004429197223 */ /* 0x040fe20000000019 */
[--C-:B------:R-:W-:Y:S02]  /*6a50*/  HADD2.F32 R69, -RZ, R42.reuse.H0_H0 ;  /* 0x2000002aff457230 */ /* 0x100fe40000004100 */
[C---:B------:R-:W-:Y:S01]  /*6a60*/  FFMA R26, R41.reuse, R65, R26 ;  /* 0x00000041291a7223 */ /* 0x040fe2000000001a */
[----:B------:R-:W-:Y:S02]  /*6a70*/  HADD2.F32 R42, -RZ, R42.H1_H1 ;  /* 0x3000002aff2a7230 */ /* 0x000fe40000004100 */
[C---:B------:R-:W-:Y:S01]  /*6a80*/  FMUL R30, R38.reuse, R34 ;  /* 0x00000022261e7220 */ /* 0x040fe20000400000 */
[----:B------:R-:W-:Y:S01]  /*6a90*/  FFMA R31, R41, R70, R31 ;  /* 0x00000046291f7223 */ /* 0x000fe2000000001f */
[----:B------:R-:W-:Y:S01]  /*6aa0*/  FMUL R35, R38, R35 ;  /* 0x0000002326237220 */ /* 0x000fe20000400000 */
[----:B------:R-:W-:Y:S01]  /*6ab0*/  F2FP.SATFINITE.E4M3.F32.PACK_AB_MERGE_C R99, R19, R14, RZ ;  /* 0x0000000e1363723e */ /* 0x000fe200048070ff */
[C---:B------:R-:W-:Y:S01]  /*6ac0*/  FFMA R28, R41.reuse, R67, R28 ;  /* 0x00000043291c7223 */ /* 0x040fe2000000001c */
[C---:B------:R-:W-:Y:S01]  /*6ad0*/  FFMA R29, R41.reuse, R40, R29 ;  /* 0x00000028291d7223 */ /* 0x040fe2000000001d */
[C---:B------:R-:W-:Y:S01]  /*6ae0*/  FFMA R30, R41.reuse, R69, R30 ;  /* 0x00000045291e7223 */ /* 0x040fe2000000001e */
[----:B------:R-:W-:Y:S01]  /*6af0*/  FFMA R35, R41, R42, R35 ;  /* 0x0000002a29237223 */ /* 0x000fe20000000023 */
[----:B------:R-:W-:Y:S02]  /*6b00*/  F2FP.SATFINITE.E4M3.F32.PACK_AB_MERGE_C R98, R9, R8, R98 ;  /* 0x000000080962723e */ /* 0x000fe40004807062 */
[----:B------:R-:W-:Y:S02]  /*6b10*/  F2FP.SATFINITE.E4M3.F32.PACK_AB_MERGE_C R99, R13, R12, R99 ;  /* 0x0000000c0d63723e */ /* 0x000fe40004807063 */
[----:B------:R-:W-:Y:S02]  /*6b20*/  F2FP.SATFINITE.E4M3.F32.PACK_AB_MERGE_C R104, R23, R18, RZ ;  /* 0x000000121768723e */ /* 0x000fe400048070ff */
[----:B------:R-:W-:Y:S01]  /*6b30*/  F2FP.SATFINITE.E4M3.F32.PACK_AB_MERGE_C R105, R27, R22, RZ ;  /* 0x000000161b69723e */ /* 0x000fe200048070ff */
[----:B------:R1:W-:Y:S01]  /*6b40*/  STS.128 [R71+UR44+0x2200], R96 ;  /* 0x0022006047007988 */ /* 0x0003e20008000c2c */
[----:B------:R-:W-:Y:S02]  /*6b50*/  F2FP.SATFINITE.E4M3.F32.PACK_AB_MERGE_C R110, R31, R26, RZ ;  /* 0x0000001a1f6e723e */ /* 0x000fe400048070ff */
[----:B------:R-:W-:Y:S02]  /*6b60*/  F2FP.SATFINITE.E4M3.F32.PACK_AB_MERGE_C R111, R35, R30, RZ ;  /* 0x0000001e236f723e */ /* 0x000fe400048070ff */
[----:B------:R-:W-:Y:S02]  /*6b70*/  F2FP.SATFINITE.E4M3.F32.PACK_AB_MERGE_C R104, R17, R16, R104 ;  /* 0x000000101168723e */ /* 0x000fe40004807068 */
[----:B------:R-:W-:Y:S02]  /*6b80*/  F2FP.SATFINITE.E4M3.F32.PACK_AB_MERGE_C R105, R21, R20, R105 ;  /* 0x000000141569723e */ /* 0x000fe40004807069 */
[----:B------:R-:W-:Y:S02]  /*6b90*/  F2FP.SATFINITE.E4M3.F32.PACK_AB_MERGE_C R106, R25, R24, R110 ;  /* 0x00000018196a723e */ /* 0x000fe4000480706e */
[----:B------:R-:W-:Y:S02]  /*6ba0*/  F2FP.SATFINITE.E4M3.F32.PACK_AB_MERGE_C R107, R29, R28, R111 ;  /* 0x0000001c1d6b723e */ /* 0x000fe4000480706f */
[----:B------:R-:W-:Y:S03]  /*6bb0*/  @P6 SHF.L.U32 R110, R89, 0x1f, RZ ;  /* 0x0000001f596e6819 */ /* 0x000fe600000006ff */
[----:B------:R1:W-:Y:S01]  /*6bc0*/  STS.128 [R101+0x2210], R104 ;  /* 0x0022106865007388 */ /* 0x0003e20000000c00 */
[----:B------:R-:W-:Y:S01]  /*6bd0*/  @!PT LDS RZ, [RZ] ;  /* 0x00000000fffff984 */ /* 0x000fe20000000800 */
[----:B------:R-:W-:Y:S01]  /*6be0*/  @!PT LDS RZ, [RZ] ;  /* 0x00000000fffff984 */ /* 0x000fe20000000800 */
[----:B------:R-:W-:Y:S01]  /*6bf0*/  @!PT LDS RZ, [RZ] ;  /* 0x00000000fffff984 */ /* 0x000fe20000000800 */
[----:B------:R-:W-:Y:S01]  /*6c00*/  @!PT LDS RZ, [RZ] ;  /* 0x00000000fffff984 */ /* 0x000fe20000000800 */
[----:B------:R2:W-:Y:S07]  /*6c10*/  MEMBAR.ALL.CTA ;  /* 0x0000000000007992 */ /* 0x0005ee0000008000 */
[----:B--2---:R-:W2:Y:S02]  /*6c20*/  FENCE.VIEW.ASYNC.S ;  /* 0x00000000000073c6 */ /* 0x004ea40000000000 */
[----:B--2---:R-:W-:Y:S06]  /*6c30*/  BAR.SYNC.DEFER_BLOCKING 0x1, 0x80 ;  /* 0x0042000000007b1d */ /* 0x004fec0000010000 */
[----:B------:R-:W-:Y:S05]  /*6c40*/  @P0 BRA `(.L_x_107) ;  /* 0x0000000000280947 */ /* 0x000fea0003800000 */
[----:B------:R-:W2:Y:S01]  /*6c50*/  LDCU.64 UR6, c[0x0][0x348] ;  /* 0x00006900ff0677ac */ /* 0x000ea20008000a00 */
[----:B------:R-:W-:Y:S01]  /*6c60*/  UIADD3 UR4, UPT, UPT, UR44, 0x2200, URZ ;  /* 0x000022002c047890 */ /* 0x000fe2000fffe0ff */
[----:B------:R-:W-:Y:S05]  /*6c70*/  UMOV UR51, UR36 ;  /* 0x0000002400337c82 */ /* 0x000fea0008000000 */
[----:B------:R-:W-:Y:S04]  /*6c80*/  MOV R94, UR4 ;  /* 0x00000004005e7c02 */ /* 0x000fe80008000f00 */
[----:B------:R-:W-:Y:S01]  /*6c90*/  R2UR UR48, R94 ;  /* 0x000000005e3072ca */ /* 0x000fe200000e0000 */
[----:B--2---:R-:W-:Y:S04]  /*6ca0*/  UIADD3 UR4, UP0, UPT, UR6, 0x680, URZ ;  /* 0x0000068006047890 */ /* 0x004fe8000ff1e0ff */
[----:B------:R-:W-:Y:S09]  /*6cb0*/  UIADD3.X UR5, UPT, UPT, URZ, UR7, URZ, UP0, !UPT ;  /* 0x00000007ff057290 */ /* 0x000ff200087fe4ff */
[----:B------:R2:W-:Y:S01]  /*6cc0*/  UTMASTG.3D [UR48], [UR4] ;  /* 0x00000030040073b5 */ /* 0x0005e20008010000 */
[----:B------:R0:W-:Y:S01]  /*6cd0*/  UTMACMDFLUSH ;  /* 0x00000000000079b7 */ /* 0x0001e20000000000 */
[----:B--2---:R-:W-:Y:S04]  /*6ce0*/  DEPBAR.LE SB0, 0x1 ;  /* 0x000080400000791a */ /* 0x004fe80000000000 */
.L_x_107:
[----:B------:R-:W-:Y:S05]  /*6cf0*/  BSYNC.RECONVERGENT B0 ;  /* 0x0000000000007941 */ /* 0x000fea0003800200 */
.L_x_106:
[----:B------:R-:W-:Y:S06]  /*6d00*/  BAR.SYNC.DEFER_BLOCKING 0x1, 0x80 ;  /* 0x0042000000007b1d */ /* 0x000fec0000010000 */
[----:B------:R-:W2:Y:S01]  /*6d10*/  @P6 SYNCS.PHASECHK.TRANS64.TRYWAIT P0, [R109+URZ+0x80], R110 ;  /* 0x0000806e6d0065a7 */ /* 0x000ea200080011ff */
[----:B------:R-:W-:Y:S01]  /*6d20*/  BSSY B1, `(.L_x_108) ;  /* 0x0000020000017945 */ /* 0x000fe20003800000 */
[----:B--2---:R-:W-:Y:S03]  /*6d30*/  @P6 SEL R102, RZ, 0x1, !P0 ;  /* 0x00000001ff666807 */ /* 0x004fe60004000000 */
[----:B------:R-:W-:Y:S05]  /*6d40*/  @!P6 BRA `(.L_x_109) ;  /* 0x000000000074e947 */ /* 0x000fea0003800000 */
[----:B------:R-:W-:Y:S01]  /*6d50*/  ISETP.NE.AND P1, PT, R103, RZ, PT ;  /* 0x000000ff6700720c */ /* 0x000fe20003f25270 */
[----:B------:R-:W2:Y:S01]  /*6d60*/  S2R R0, SR_CgaCtaId ;  /* 0x0000000000007919 */ /* 0x000ea20000008800 */
[----:B------:R-:W-:Y:S01]  /*6d70*/  ISETP.NE.AND P0, PT, R102, RZ, PT ;  /* 0x000000ff6600720c */ /* 0x000fe20003f05270 */
[----:B------:R-:W-:Y:S10]  /*6d80*/  BSSY B0, `(.L_x_110) ;  /* 0x0000008000007945 */ /* 0x000ff40003800000 */
[----:B------:R-:W-:Y:S05]  /*6d90*/  @P1 IMAD R2, R90, 0x1000, R71 ;  /* 0x000010005a021824 */ /* 0x000fea00078e0247 */
[----:B------:R-:W-:Y:S05]  /*6da0*/  @P1 IADD3 R3, PT, PT, R2, UR44, RZ ;  /* 0x0000002c02031c10 */ /* 0x000fea000fffe0ff */
[----:B------:R-:W-:Y:S01]  /*6db0*/  @P1 IMAD.IADD R3, R3, 0x1, R108 ;  /* 0x0000000103031824 */ /* 0x000fe200078e026c */
[----:B------:R-:W-:Y:S06]  /*6dc0*/  @P0 BRA `(.L_x_111) ;  /* 0x00000000000c0947 */ /* 0x000fec0003800000 */
[----:B------:R-:W-:Y:S04]  /*6dd0*/  SHF.L.U32 R4, R89, 0x1f, RZ ;  /* 0x0000001f59047819 */ /* 0x000fe800000006ff */
[----:B------:R-:W3:Y:S02]  /*6de0*/  SYNCS.PHASECHK.TRANS64.TRYWAIT P0, [R109+URZ+0x80], R4 ;  /* 0x000080046d0075a7 */ /* 0x000ee400080011ff */
[----:B---3--:R-:W-:Y:S05]  /*6df0*/  @!P0 BRA `(.L_x_112) ;  /* 0x0000001800108947 */ /* 0x008fea0003800000 */
.L_x_111:
[----:B------:R-:W-:Y:S05]  /*6e00*/  BSYNC B0 ;  /* 0x0000000000007941 */ /* 0x000fea0003800000 */
.L_x_110:
[----:B------:R-:W-:Y:S01]  /*6e10*/  ISETP.NE.AND P0, PT, R103, RZ, PT ;  /* 0x000000ff6700720c */ /* 0x000fe20003f05270 */
[----:B---3--:R-:W-:Y:S02]  /*6e20*/  VIADD R109, R109, 0x90 ;  /* 0x000000906d6d7836 */ /* 0x008fe40000000000 */
[----:B------:R-:W-:Y:S03]  /*6e30*/  VIADD R90, R90, 0x1 ;  /* 0x000000015a5a7836 */ /* 0x000fe60000000000 */
[----:B--2---:R-:W-:Y:S07]  /*6e40*/  PRMT R0, R0, 0x654, R109 ;  /* 0x0000065400007816 */ /* 0x004fee000000006d */
[----:B------:R2:W3:Y:S04]  /*6e50*/  @P0 LDS.128 R72, [R2+UR44+0x200] ;  /* 0x0002002c02480984 */ /* 0x0004e80008000c00 */
[----:B------:R2:W4:Y:S01]  /*6e60*/  @P0 LDS.128 R76, [R3+0x210] ;  /* 0x00021000034c0984 */ /* 0x0005220000000c00 */
        /* <DEDUP_REMOVED lines=10> */
[----:B--23--:R-:W-:Y:S02]  /*6f10*/  LOP3.LUT R89, R89, R0, RZ, 0x3c, !PT ;  /* 0x0000000059597212 */ /* 0x00cfe400078e3cff */
.L_x_109:
[----:B------:R-:W-:Y:S05]  /*6f20*/  BSYNC B1 ;  /* 0x0000000000017941 */ /* 0x000fea0003800000 */
.L_x_108:
[----:B------:R-:W-:Y:S05]  /*6f30*/  VIADD R0, R39, 0x40 ;  /* 0x0000004027007836 */ /* 0x000fea0000000000 */
[----:B------:R-:W-:Y:S04]  /*6f40*/  SHF.R.U32.HI R0, RZ, 0x15, R0 ;  /* 0x00000015ff007819 */ /* 0x000fe80000011600 */
[----:B------:R-:W-:Y:S11]  /*6f50*/  LOP3.LUT P0, RZ, R0, 0x3, R85, 0x48, !PT ;  /* 0x0000000300ff7812 */ /* 0x000ff60007804855 */
[----:B------:R-:W-:Y:S02]  /*6f60*/  @!UPT UIADD3 URZ, UPT, UPT, URZ, URZ, URZ ;  /* 0x000000fffffff290 */ /* 0x000fe4000fffe0ff */
[----:B------:R-:W-:Y:S05]  /*6f70*/  @!P0 BRA `(.L_x_113) ;  /* 0x0000000000408947 */ /* 0x000fea0003800000 */
[----:B------:R-:W2:Y:S01]  /*6f80*/  LDCU.64 UR8, c[0x4][0x70] ;  /* 0x01000e00ff0877ac */ /* 0x000ea20008000a00 */
[----:B------:R-:W-:Y:S01]  /*6f90*/  MOV R3, 0x0 ;  /* 0x0000000000037802 */ /* 0x000fe20000000f00 */
[----:B------:R-:W-:Y:S02]  /*6fa0*/  HFMA2 R12, -RZ, RZ, 0, 5.9604644775390625e-08 ;  /* 0x00000001ff0c7431 */ /* 0x000fe400000001ff */
[----:B------:R-:W-:Y:S02]  /*6fb0*/  IMAD.MOV.U32 R8, RZ, RZ, 0x192 ;  /* 0x00000192ff087424 */ /* 0x000fe400078e00ff */
[----:B------:R-:W-:Y:S01]  /*6fc0*/  IMAD.MOV.U32 R13, RZ, RZ, RZ ;  /* 0x000000ffff0d7224 */ /* 0x000fe200078e00ff */
[----:B------:R-:W3:Y:S01]  /*6fd0*/  LDCU.64 UR6, c[0x4][0x78] ;  /* 0x01000f00ff0677ac */ /* 0x000ee20008000a00 */
[----:B------:R-:W1:Y:S01]  /*6fe0*/  LDC.64 R2, c[0x4][R3] ;  /* 0x0100000003027b82 */ /* 0x000e620000000a00 */
[----:B------:R-:W5:Y:S01]  /*6ff0*/  LDCU.64 UR4, c[0x4][0x10] ;  /* 0x01000200ff0477ac */ /* 0x000f620008000a00 */
[----:B--2---:R-:W-:Y:S01]  /*7000*/  MOV R5, UR9 ;  /* 0x0000000900057c02 */ /* 0x004fe20008000f00 */
[----:B------:R-:W-:Y:S01]  /*7010*/  IMAD.U32 R4, RZ, RZ, UR8 ;  /* 0x00000008ff047e24 */ /* 0x000fe2000f8e00ff */
[----:B---3--:R-:W-:Y:S01]  /*7020*/  MOV R7, UR7 ;  /* 0x0000000700077c02 */ /* 0x008fe20008000f00 */
[----:B------:R-:W-:Y:S01]  /*7030*/  IMAD.U32 R6, RZ, RZ, UR6 ;  /* 0x00000006ff067e24 */ /* 0x000fe2000f8e00ff */
[----:B-----5:R-:W-:Y:S01]  /*7040*/  MOV R11, UR5 ;  /* 0x00000005000b7c02 */ /* 0x020fe20008000f00 */
[----:B------:R-:W-:Y:S02]  /*7050*/  IMAD.U32 R10, RZ, RZ, UR4 ;  /* 0x00000004ff0a7e24 */ /* 0x000fe4000f8e00ff */
[----:B------:R-:W-:Y:S07]  /*7060*/  LEPC R20, `(.L_x_113) ;  /* 0x000000001014794e */ /* 0x000fee0000000000 */
[----:B-1--4-:R-:W-:Y:S05]  /*7070*/  CALL.ABS.NOINC R2 ;  /* 0x0000000002007343 */ /* 0x012fea0003c00000 */
.L_x_113:
[----:B------:R-:W-:Y:S01]  /*7080*/  ISETP.NE.AND P0, PT, R95, RZ, PT ;  /* 0x000000ff5f00720c */ /* 0x000fe20003f05270 */
[----:B------:R-:W-:Y:S05]  /*7090*/  WARPSYNC.ALL ;  /* 0x0000000000007948 */ /* 0x000fea0003800000 */
[----:B------:R-:W-:Y:S01]  /*70a0*/  R2UR UR4, R39 ;  /* 0x00000000270472ca */ /* 0x000fe200000e0000 */
[----:B------:R-:W2:Y:S01]  /*70b0*/  S2UR UR6, SR_CgaCtaId ;  /* 0x00000000000679c3 */ /* 0x000ea20000008800 */
[-C--:B------:R-:W-:Y:S01]  /*70c0*/  F2FP.F16.E4M3.UNPACK_B R42, R72.reuse ;  /* 0x00000048ff2a723e */ /* 0x080fe200020006ff */
[----:B------:R-:W-:Y:S01]  /*70d0*/  BSSY.RECONVERGENT B0, `(.L_x_114) ;  /* 0x000009c000007945 */ /* 0x000fe20003800200 */
[----:B------:R-:W-:Y:S02]  /*70e0*/  F2FP.F16.E4M3.UNPACK_B R72, R72.H1 ;  /* 0x00000048ff48723e */ /* 0x000fe400030006ff */
[-C--:B------:R-:W-:Y:S01]  /*70f0*/  F2FP.F16.E4M3.UNPACK_B R46, R73.reuse ;  /* 0x00000049ff2e723e */ /* 0x080fe200020006ff */
[--C-:B------:R-:W-:Y:S01]  /*7100*/  HADD2.F32 R40, -RZ, R42.reuse.H0_H0 ;  /* 0x2000002aff287230 */ /* 0x100fe20000004100 */
[----:B------:R-:W-:Y:S01]  /*7110*/  F2FP.F16.E4M3.UNPACK_B R73, R73.H1 ;  /* 0x00000049ff49723e */ /* 0x000fe200030006ff */
[----:B------:R-:W-:Y:S01]  /*7120*/  HADD2.F32 R42, -RZ, R42.H1_H1 ;  /* 0x3000002aff2a7230 */ /* 0x000fe20000004100 */
[-C--:B------:R-:W-:Y:S01]  /*7130*/  F2FP.F16.E4M3.UNPACK_B R50, R74.reuse ;  /* 0x0000004aff32723e */ /* 0x080fe200020006ff */
[----:B------:R-:W-:Y:S01]  /*7140*/  HADD2.F32 R43, -RZ, R72.H0_H0 ;  /* 0x20000048ff2b7230 */ /* 0x000fe20000004100 */
[----:B------:R-:W-:Y:S01]  /*7150*/  F2FP.F16.E4M3.UNPACK_B R74, R74.H1 ;  /* 0x0000004aff4a723e */ /* 0x000fe200030006ff */
[----:B------:R-:W-:Y:S01]  /*7160*/  LDTM.16dp32bit_t0_t15.x32 R4, tmem[UR4+0x40] ;  /* 0x00004004000479ee */ /* 0x000fe20008a80000 */
[----:B------:R-:W3:Y:S01]  /*7170*/  LDTM.16dp32bit_t16_t31.x32 R4, tmem[UR4+0x60] ;  /* 0x00006004000479ee */ /* 0x000ee20008aa0000 */
[----:B------:R-:W-:Y:S01]  /*7180*/  NOP ;  /* 0x0000000000007918 */ /* 0x000fe20000000000 */
[--C-:B------:R-:W-:Y:S01]  /*7190*/  HADD2.F32 R45, -RZ, R46.reuse.H0_H0 ;  /* 0x2000002eff2d7230 */ /* 0x100fe20000004100 */
[----:B------:R-:W-:Y:S01]  /*71a0*/  R2UR UR5, R100 ;  /* 0x00000000640572ca */ /* 0x000fe200000e0000 */
[----:B------:R-:W-:Y:S01]  /*71b0*/  HADD2.F32 R46, -RZ, R46.H1_H1 ;  /* 0x3000002eff2e7230 */ /* 0x000fe20000004100 */
[----:B------:R-:W-:Y:S01]  /*71c0*/  F2FP.F16.E4M3.UNPACK_B R54, R75 ;  /* 0x0000004bff36723e */ /* 0x000fe200020006ff */
[--C-:B------:R-:W-:Y:S01]  /*71d0*/  HADD2.F32 R49, -RZ, R50.reuse.H0_H0 ;  /* 0x20000032ff317230 */ /* 0x100fe20000004100 */
[----:B----4-:R-:W-:Y:S01]  /*71e0*/  F2FP.F16.E4M3.UNPACK_B R58, R76 ;  /* 0x0000004cff3a723e */ /* 0x010fe200020006ff */
[----:B------:R-:W-:Y:S01]  /*71f0*/  HADD2.F32 R50, -RZ, R50.H1_H1 ;  /* 0x30000032ff327230 */ /* 0x000fe20000004100 */
[----:B------:R-:W-:Y:S01]  /*7200*/  F2FP.F16.E4M3.UNPACK_B R62, R77 ;  /* 0x0000004dff3e723e */ /* 0x000fe200020006ff */
[--C-:B------:R-:W-:Y:S01]  /*7210*/  HADD2.F32 R53, -RZ, R54.reuse.H0_H0 ;  /* 0x20000036ff357230 */ /* 0x100fe20000004100 */
[----:B------:R-:W-:Y:S01]  /*7220*/  F2FP.F16.E4M3.UNPACK_B R66, R78 ;  /* 0x0000004eff42723e */ /* 0x000fe200020006ff */
[----:B------:R-:W-:Y:S01]  /*7230*/  HADD2.F32 R54, -RZ, R54.H1_H1 ;  /* 0x30000036ff367230 */ /* 0x000fe20000004100 */
[----:B------:R-:W-:Y:S01]  /*7240*/  F2FP.F16.E4M3.UNPACK_B R69, R79 ;  /* 0x0000004fff45723e */ /* 0x000fe200020006ff */
[--C-:B------:R-:W-:Y:S01]  /*7250*/  HADD2.F32 R57, -RZ, R58.reuse.H0_H0 ;  /* 0x2000003aff397230 */ /* 0x100fe20000004100 */
[----:B------:R-:W-:Y:S01]  /*7260*/  F2FP.F16.E4M3.UNPACK_B R75, R75.H1 ;  /* 0x0000004bff4b723e */ /* 0x000fe200030006ff */
[----:B------:R-:W-:Y:S01]  /*7270*/  UIADD3 UR4, UPT, UPT, UR5, 0xf0, URZ ;  /* 0x000000f005047890 */ /* 0x000fe2000fffe0ff */
[----:B------:R-:W-:Y:S01]  /*7280*/  HADD2.F32 R59, -RZ, R58.H1_H1 ;  /* 0x3000003aff3b7230 */ /* 0x000fe20000004100 */
[----:B------:R-:W-:Y:S01]  /*7290*/  F2FP.F16.E4M3.UNPACK_B R76, R76.H1 ;  /* 0x0000004cff4c723e */ /* 0x000fe200030006ff */
[--C-:B------:R-:W-:Y:S01]  /*72a0*/  HADD2.F32 R61, -RZ, R62.reuse.H0_H0 ;  /* 0x2000003eff3d7230 */ /* 0x100fe20000004100 */
[----:B------:R-:W-:Y:S01]  /*72b0*/  F2FP.F16.E4M3.UNPACK_B R77, R77.H1 ;  /* 0x0000004dff4d723e */ /* 0x000fe200030006ff */
[----:B------:R-:W-:Y:S01]  /*72c0*/  HADD2.F32 R62, -RZ, R62.H1_H1 ;  /* 0x3000003eff3e7230 */ /* 0x000fe20000004100 */
[----:B------:R-:W-:Y:S01]  /*72d0*/  F2FP.F16.E4M3.UNPACK_B R78, R78.H1 ;  /* 0x0000004eff4e723e */ /* 0x000fe200030006ff */
[--C-:B------:R-:W-:Y:S01]  /*72e0*/  HADD2.F32 R65, -RZ, R66.reuse.H0_H0 ;  /* 0x20000042ff417230 */ /* 0x100fe20000004100 */
[----:B--2---:R-:W-:Y:S01]  /*72f0*/  UPRMT UR4, UR6, 0x654, UR4 ;  /* 0x0000065406047896 */ /* 0x004fe20008000004 */
        /* <DEDUP_REMOVED lines=8> */
[----:B------:R-:W-:Y:S01]  /*7380*/  SYNCS.ARRIVE.TRANS64.RED.A1T0 RZ, [UR4], RZ ;  /* 0x000000ffffff79a7 */ /* 0x000fe20008100404 */
        /* <DEDUP_REMOVED lines=15> */
[--C-:B------:R-:W-:Y:S02]  /*7480*/  HADD2.F32 R47, -RZ, R73.reuse.H0_H0 ;  /* 0x20000049ff2f7230 */ /* 0x100fe40000004100 */
[C---:B------:R-:W-:Y:S01]  /*7490*/  FMUL R10, R38.reuse, R10 ;  /* 0x0000000a260a7220 */ /* 0x040fe20000400000 */
[C---:B------:R-:W-:Y:S01]  /*74a0*/  FFMA R6, R41.reuse, R43, R6 ;  /* 0x0000002b29067223 */ /* 0x040fe20000000006 */
[----:B------:R-:W-:Y:S02]  /*74b0*/  HADD2.F32 R48, -RZ, R73.H1_H1 ;  /* 0x30000049ff307230 */ /* 0x000fe40000004100 */
[C---:B------:R-:W-:Y:S01]  /*74c0*/  FFMA R7, R41.reuse, R44, R7 ;  /* 0x0000002c29077223 */ /* 0x040fe20000000007 */
[C---:B------:R-:W-:Y:S01]  /*74d0*/  FFMA R8, R41.reuse, R45, R8 ;  /* 0x0000002d29087223 */ /* 0x040fe20000000008 */
[C---:B------:R-:W-:Y:S01]  /*74e0*/  FFMA R9, R41.reuse, R46, R9 ;  /* 0x0000002e29097223 */ /* 0x040fe20000000009 */
[----:B------:R-:W-:Y:S01]  /*74f0*/  FFMA R10, R41, R47, R10 ;  /* 0x0000002f290a7223 */ /* 0x000fe2000000000a */
[----:B------:R-:W-:Y:S01]  /*7500*/  HADD2.F32 R43, -RZ, R69.H0_H0 ;  /* 0x20000045ff2b7230 */ /* 0x000fe20000004100 */
[----:B-1----:R-:W-:Y:S01]  /*7510*/  F2FP.SATFINITE.E4M3.F32.PACK_AB_MERGE_C R96, R7, R6, RZ ;  /* 0x000000060760723e */ /* 0x002fe200048070ff */
[C---:B------:R-:W-:Y:S01]  /*7520*/  FMUL R11, R38.reuse, R11 ;  /* 0x0000000b260b7220 */ /* 0x040fe20000400000 */
[--C-:B------:R-:W-:Y:S02]  /*7530*/  HADD2.F32 R51, -RZ, R74.reuse.H0_H0 ;  /* 0x2000004aff337230 */ /* 0x100fe40000004100 */
[C---:B------:R-:W-:Y:S01]  /*7540*/  FMUL R14, R38.reuse, R14 ;  /* 0x0000000e260e7220 */ /* 0x040fe20000400000 */
[----:B------:R-:W-:Y:S01]  /*7550*/  HADD2.F32 R52, -RZ, R74.H1_H1 ;  /* 0x3000004aff347230 */ /* 0x000fe20000004100 */
[----:B------:R-:W-:Y:S01]  /*7560*/  F2FP.SATFINITE.E4M3.F32.PACK_AB_MERGE_C R96, R5, R4, R96 ;  /* 0x000000040560723e */ /* 0x000fe20004807060 */
[C---:B------:R-:W-:Y:S01]  /*7570*/  FFMA R11, R41.reuse, R48, R11 ;  /* 0x00000030290b7223 */ /* 0x040fe2000000000b */
[C---:B------:R-:W-:Y:S01]  /*7580*/  FFMA R12, R41.reuse, R49, R12 ;  /* 0x00000031290c7223 */ /* 0x040fe2000000000c */
[C---:B------:R-:W-:Y:S01]  /*7590*/  FFMA R13, R41.reuse, R50, R13 ;  /* 0x00000032290d7223 */ /* 0x040fe2000000000d */
[----:B------:R-:W-:Y:S01]  /*75a0*/  FFMA R14, R41, R51, R14 ;  /* 0x00000033290e7223 */ /* 0x000fe2000000000e */
[C---:B------:R-:W-:Y:S01]  /*75b0*/  FMUL R15, R38.reuse, R15 ;  /* 0x0000000f260f7220 */ /* 0x040fe20000400000 */
[----:B------:R-:W-:Y:S01]  /*75c0*/  F2FP.F16.E4M3.UNPACK_B R79, R79.H1 ;  /* 0x0000004fff4f723e */ /* 0x000fe200030006ff */
[--C-:B------:R-:W-:Y:S01]  /*75d0*/  HADD2.F32 R55, -RZ, R75.reuse.H0_H0 ;  /* 0x2000004bff377230 */ /* 0x100fe20000004100 */
[----:B------:R-:W-:Y:S01]  /*75e0*/  F2FP.SATFINITE.E4M3.F32.PACK_AB_MERGE_C R97, R11, R10, RZ ;  /* 0x0000000a0b61723e */ /* 0x000fe200048070ff */
[C---:B------:R-:W-:Y:S01]  /*75f0*/  FFMA R15, R41.reuse, R52, R15 ;  /* 0x00000034290f7223 */ /* 0x040fe2000000000f */
[C---:B------:R-:W-:Y:S01]  /*7600*/  FFMA R16, R41.reuse, R53, R16 ;  /* 0x0000003529107223 */ /* 0x040fe20000000010 */
[----:B------:R-:W-:Y:S01]  /*7610*/  FFMA R17, R41, R54, R17 ;  /* 0x0000003629117223 */ /* 0x000fe20000000011 */
[----:B------:R-:W-:Y:S01]  /*7620*/  F2FP.SATFINITE.E4M3.F32.PACK_AB_MERGE_C R97, R9, R8, R97 ;  /* 0x000000080961723e */ /* 0x000fe20004807061 */
[----:B------:R-:W-:Y:S01]  /*7630*/  HADD2.F32 R56, -RZ, R75.H1_H1 ;  /* 0x3000004bff387230 */ /* 0x000fe20000004100 */
[----:B------:R-:W-:Y:S01]  /*7640*/  F2FP.SATFINITE.E4M3.F32.PACK_AB_MERGE_C R98, R15, R14, RZ ;  /* 0x0000000e0f62723e */ /* 0x000fe200048070ff */
[C---:B------:R-:W-:Y:S01]  /*7650*/  FMUL R18, R38.reuse, R18 ;  /* 0x0000001226127220 */ /* 0x040fe20000400000 */
[C---:B------:R-:W-:Y:S01]  /*7660*/  FMUL R19, R38.reuse, R19 ;  /* 0x0000001326137220 */ /* 0x040fe20000400000 */
[--C-:B------:R-:W-:Y:S02]  /*7670*/  HADD2.F32 R58, -RZ, R76.reuse.H0_H0 ;  /* 0x2000004cff3a7230 */ /* 0x100fe40000004100 */
[C---:B------:R-:W-:Y:S01]  /*7680*/  FMUL R3, R38.reuse, R22 ;  /* 0x0000001626037220 */ /* 0x040fe20000400000 */
[C---:B------:R-:W-:Y:S01]  /*7690*/  FFMA R18, R41.reuse, R55, R18 ;  /* 0x0000003729127223 */ /* 0x040fe20000000012 */
[----:B------:R-:W-:Y:S02]  /*76a0*/  HADD2.F32 R60, -RZ, R76.H1_H1 ;  /* 0x3000004cff3c7230 */ /* 0x000fe40000004100 */
        /* <DEDUP_REMOVED lines=42> */
[----:B------:R-:W-:Y:S03]  /*7950*/  IADD3 R70, PT, PT, R36, 0x1, RZ ;  /* 0x0000000124467810 */ /* 0x000fe60007ffe0ff */
        /* <DEDUP_REMOVED lines=10> */
[----:B------:R-:W-:Y:S02]  /*7a00*/  UIADD3 UR9, UPT, UPT, UR49, 0x40, URZ ;  /* 0x0000004031097890 */ /* 0x000fe4000fffe0ff */
[----:B------:R-:W-:Y:S01]  /*7a10*/  UIADD3 UR8, UPT, UPT, UR44, 0x3200, URZ ;  /* 0x000032002c087890 */ /* 0x000fe2000fffe0ff */
[----:B------:R-:W-:Y:S01]  /*7a20*/  UMOV UR10, UR50 ;  /* 0x00000032000a7c82 */ /* 0x000fe20008000000 */
[----:B------:R-:W-:Y:S01]  /*7a30*/  UMOV UR11, UR36 ;  /* 0x00000024000b7c82 */ /* 0x000fe20008000000 */
[----:B--2---:R-:W-:Y:S04]  /*7a40*/  UIADD3 UR4, UP0, UPT, UR6, 0x680, URZ ;  /* 0x0000068006047890 */ /* 0x004fe8000ff1e0ff */
[----:B------:R-:W-:Y:S09]  /*7a50*/  UIADD3.X UR5, UPT, UPT, URZ, UR7, URZ, UP0, !UPT ;  /* 0x00000007ff057290 */ /* 0x000ff200087fe4ff */
[----:B------:R2:W-:Y:S01]  /*7a60*/  UTMASTG.3D [UR8], [UR4] ;  /* 0x00000008040073b5 */ /* 0x0005e20008010000 */
[----:B------:R0:W-:Y:S01]  /*7a70*/  UTMACMDFLUSH ;  /* 0x00000000000079b7 */ /* 0x0001e20000000000 */
[----:B--2---:R-:W-:Y:S04]  /*7a80*/  DEPBAR.LE SB0, 0x1 ;  /* 0x000080400000791a */ /* 0x004fe80000000000 */
.L_x_115:
[----:B------:R-:W-:Y:S05]  /*7a90*/  BSYNC.RECONVERGENT B0 ;  /* 0x0000000000007941 */ /* 0x000fea0003800200 */
.L_x_114:
[----:B------:R-:W-:Y:S01]  /*7aa0*/  BAR.SYNC.DEFER_BLOCKING 0x1, 0x80 ;  /* 0x0042000000007b1d */ /* 0x000fe20000010000 */
[----:B------:R-:W-:Y:S01]  /*7ab0*/  ISETP.NE.AND P0, PT, R87, 0x2, PT ;  /* 0x000000025700780c */ /* 0x000fe20003f05270 */
[----:B------:R-:W-:Y:S01]  /*7ac0*/  UISETP.NE.AND UP0, UPT, UR45, URZ, UPT ;  /* 0x000000ff2d00728c */ /* 0x000fe2000bf05270 */
[----:B------:R-:W-:Y:S01]  /*7ad0*/  ISETP.NE.AND P1, PT, R70, 0x4, PT ;  /* 0x000000044600780c */ /* 0x000fe20003f25270 */
[----:B------:R-:W-:Y:S01]  /*7ae0*/  UIADD3 UR20, UPT, UPT, UR37, UR59, URZ ;  /* 0x0000003b25147290 */ /* 0x000fe2000fffe0ff */
[----:B------:R-:W-:Y:S01]  /*7af0*/  SEL R0, RZ, 0x1, P0 ;  /* 0x00000001ff007807 */ /* 0x000fe20000000000 */
[----:B------:R-:W-:Y:S01]  /*7b00*/  UIADD3 UR16, UPT, UPT, UR38, UR62, URZ ;  /* 0x0000003e26107290 */ /* 0x000fe2000fffe0ff */
[----:B------:R-:W-:Y:S02]  /*7b10*/  SEL R3, RZ, 0x1, P1 ;  /* 0x00000001ff037807 */ /* 0x000fe40000800000 */
[----:B------:R-:W-:Y:S02]  /*7b20*/  LOP3.LUT R91, R91, R0, RZ, 0x3c, !PT ;  /* 0x000000005b5b7212 */ /* 0x000fe400078e3cff */
[----:B------:R-:W-:Y:S02]  /*7b30*/  LOP3.LUT R92, R92, R3, RZ, 0x3c, !PT ;  /* 0x000000035c5c7212 */ /* 0x000fe400078e3cff */
[----:B------:R-:W-:Y:S02]  /*7b40*/  SEL R87, R87, RZ, P0 ;  /* 0x000000ff57577207 */ /* 0x000fe40000000000 */
[----:B------:R-:W-:Y:S01]  /*7b50*/  SEL R36, R70, RZ, P1 ;  /* 0x000000ff46247207 */ /* 0x000fe20000800000 */
[----:B------:R-:W-:Y:S01]  /*7b60*/  UMOV UR36, UR58 ;  /* 0x0000003a00247c82 */ /* 0x000fe20008000000 */
[----:B------:R-:W-:Y:S05]  /*7b70*/  BRA.U UP0, `(.L_x_116) ;  /* 0xffffffd500987547 */ /* 0x000fea000b83ffff */
[----:B------:R-:W-:Y:S05]  /*7b80*/  EXIT ;  /* 0x000000000000794d */ /* 0x000fea0003800000 */
.L_x_25:
[----:B--2---:R2:W3:Y:S02]  /*7b90*/  SYNCS.PHASECHK.TRANS64.TRYWAIT P0, [R0+URZ+0x120], R3 ;  /* 0x00012003000075a7 */ /* 0x0044e400080011ff */
[----:B---3--:R-:W-:Y:S05]  /*7ba0*/  @!P0 NANOSLEEP.SYNCS 0x989680 ;  /* 0x009896800000895d */ /* 0x008fea0003900000 */
[----:B------:R-:W3:Y:S02]  /*7bb0*/  @!P0 SYNCS.PHASECHK.TRANS64 P0, [R0+URZ+0x120], R3 ;  /* 0x00012003000085a7 */ /* 0x000ee400080010ff */
[----:B---3--:R-:W-:Y:S05]  /*7bc0*/  @!P0 BRA `(.L_x_25) ;  /* 0xfffffffc00f08947 */ /* 0x008fea000383ffff */
[----:B------:R-:W-:Y:S05]  /*7bd0*/  BRA `(.L_x_117) ;  /* 0xffffff9c006c7947 */ /* 0x000fea000383ffff */
.L_x_28:
[----:B--2---:R-:W-:-:S07]  /*7be0*/  MOV R0, UR33 ;  /* 0x0000002100007c02 */ /* 0x004fce0008000f00 */
.L_x_118:
[----:B--2---:R2:W3:Y:S02]  /*7bf0*/  SYNCS.PHASECHK.TRANS64.TRYWAIT P0, [R0+URZ+0x40], R3 ;  /* 0x00004003000075a7 */ /* 0x0044e400080011ff */
[----:B---3--:R-:W-:Y:S05]  /*7c00*/  @!P0 NANOSLEEP.SYNCS 0x989680 ;  /* 0x009896800000895d */ /* 0x008fea0003900000 */
[----:B------:R-:W3:Y:S02]  /*7c10*/  @!P0 SYNCS.PHASECHK.TRANS64 P0, [R0+URZ+0x40], R3 ;  /* 0x00004003000085a7 */ /* 0x000ee400080010ff */
[----:B---3--:R-:W-:Y:S05]  /*7c20*/  @!P0 BRA `(.L_x_118) ;  /* 0xfffffffc00f08947 */ /* 0x008fea000383ffff */
[----:B------:R-:W-:Y:S05]  /*7c30*/  BRA `(.L_x_27) ;  /* 0xffffff9c00ac7947 */ /* 0x000fea000383ffff */
.L_x_35:
[----:B-1----:R-:W-:-:S07]  /*7c40*/  MOV R0, UR17 ;  /* 0x0000001100007c02 */ /* 0x002fce0008000f00 */
.L_x_119:
[----:B-1----:R1:W2:Y:S02]  /*7c50*/  SYNCS.PHASECHK.TRANS64.TRYWAIT P0, [R0+URZ+0x40], R3 ;  /* 0x00004003000075a7 */ /* 0x0022a400080011ff */
[----:B--2---:R-:W-:Y:S05]  /*7c60*/  @!P0 NANOSLEEP.SYNCS 0x989680 ;  /* 0x009896800000895d */ /* 0x004fea0003900000 */
[----:B------:R-:W2:Y:S02]  /*7c70*/  @!P0 SYNCS.PHASECHK.TRANS64 P0, [R0+URZ+0x40], R3 ;  /* 0x00004003000085a7 */ /* 0x000ea400080010ff */
[----:B--2---:R-:W-:Y:S05]  /*7c80*/  @!P0 BRA `(.L_x_119) ;  /* 0xfffffffc00f08947 */ /* 0x004fea000383ffff */
[----:B------:R-:W-:Y:S05]  /*7c90*/  BRA `(.L_x_34) ;  /* 0xffffffa000687947 */ /* 0x000fea000383ffff */
.L_x_40:
[----:B-1----:R1:W2:Y:S02]  /*7ca0*/  SYNCS.PHASECHK.TRANS64.TRYWAIT P0, [R3+URZ+0xb0], R0 ;  /* 0x0000b000030075a7 */ /* 0x0022a400080011ff */
[----:B--2---:R-:W-:Y:S05]  /*7cb0*/  @!P0 NANOSLEEP.SYNCS 0x989680 ;  /* 0x009896800000895d */ /* 0x004fea0003900000 */
[----:B------:R-:W2:Y:S02]  /*7cc0*/  @!P0 SYNCS.PHASECHK.TRANS64 P0, [R3+URZ+0xb0], R0 ;  /* 0x0000b000030085a7 */ /* 0x000ea400080010ff */
[----:B--2---:R-:W-:Y:S05]  /*7cd0*/  @!P0 BRA `(.L_x_40) ;  /* 0xfffffffc00f08947 */ /* 0x004fea000383ffff */
[----:B------:R-:W-:Y:S05]  /*7ce0*/  BRA `(.L_x_120) ;  /* 0xffffffa400087947 */ /* 0x000fea000383ffff */
.L_x_44:
[----:B-1----:R-:W-:-:S07]  /*7cf0*/  MOV R0, UR4 ;  /* 0x0000000400007c02 */ /* 0x002fce0008000f00 */
.L_x_121:
[----:B-1----:R1:W2:Y:S02]  /*7d00*/  SYNCS.PHASECHK.TRANS64.TRYWAIT P0, [R0+URZ], R3 ;  /* 0x00000003000075a7 */ /* 0x0022a400080011ff */
[----:B--2---:R-:W-:Y:S05]  /*7d10*/  @!P0 NANOSLEEP.SYNCS 0x989680 ;  /* 0x009896800000895d */ /* 0x004fea0003900000 */
[----:B------:R-:W2:Y:S02]  /*7d20*/  @!P0 SYNCS.PHASECHK.TRANS64 P0, [R0+URZ], R3 ;  /* 0x00000003000085a7 */ /* 0x000ea400080010ff */
[----:B--2---:R-:W-:Y:S05]  /*7d30*/  @!P0 BRA `(.L_x_121) ;  /* 0xfffffffc00f08947 */ /* 0x004fea000383ffff */
[----:B------:R-:W-:Y:S05]  /*7d40*/  BRA `(.L_x_122) ;  /* 0xffffffa800ac7947 */ /* 0x000fea000383ffff */
.L_x_45:
[----:B------:R-:W-:-:S07]  /*7d50*/  MOV R0, UR5 ;  /* 0x0000000500007c02 */ /* 0x000fce0008000f00 */
.L_x_123:
[----:B-1----:R1:W2:Y:S02]  /*7d60*/  SYNCS.PHASECHK.TRANS64.TRYWAIT P0, [R0+URZ], R3 ;  /* 0x00000003000075a7 */ /* 0x0022a400080011ff */
[----:B--2---:R-:W-:Y:S05]  /*7d70*/  @!P0 NANOSLEEP.SYNCS 0x989680 ;  /* 0x009896800000895d */ /* 0x004fea0003900000 */
[----:B------:R-:W2:Y:S02]  /*7d80*/  @!P0 SYNCS.PHASECHK.TRANS64 P0, [R0+URZ], R3 ;  /* 0x00000003000085a7 */ /* 0x000ea400080010ff */
[----:B--2---:R-:W-:Y:S05]  /*7d90*/  @!P0 BRA `(.L_x_123) ;  /* 0xfffffffc00f08947 */ /* 0x004fea000383ffff */
[----:B------:R-:W-:Y:S05]  /*7da0*/  BRA `(.L_x_124) ;  /* 0xffffffa800b87947 */ /* 0x000fea000383ffff */
.L_x_46:
[----:B------:R-:W-:-:S07]  /*7db0*/  MOV R0, UR5 ;  /* 0x0000000500007c02 */ /* 0x000fce0008000f00 */
.L_x_125:
[----:B-1----:R1:W2:Y:S02]  /*7dc0*/  SYNCS.PHASECHK.TRANS64.TRYWAIT P0, [R0+URZ], R3 ;  /* 0x00000003000075a7 */ /* 0x0022a400080011ff */
[----:B--2---:R-:W-:Y:S05]  /*7dd0*/  @!P0 NANOSLEEP.SYNCS 0x989680 ;  /* 0x009896800000895d */ /* 0x004fea0003900000 */
[----:B------:R-:W2:Y:S02]  /*7de0*/  @!P0 SYNCS.PHASECHK.TRANS64 P0, [R0+URZ], R3 ;  /* 0x00000003000085a7 */ /* 0x000ea400080010ff */
[----:B--2---:R-:W-:Y:S05]  /*7df0*/  @!P0 BRA `(.L_x_125) ;  /* 0xfffffffc00f08947 */ /* 0x004fea000383ffff */
[----:B------:R-:W-:Y:S05]  /*7e00*/  BRA `(.L_x_126) ;  /* 0xffffffa800c47947 */ /* 0x000fea000383ffff */
.L_x_47:
[----:B------:R-:W-:-:S07]  /*7e10*/  MOV R0, UR5 ;  /* 0x0000000500007c02 */ /* 0x000fce0008000f00 */
.L_x_127:
[----:B-1----:R1:W2:Y:S02]  /*7e20*/  SYNCS.PHASECHK.TRANS64.TRYWAIT P0, [R0+URZ], R3 ;  /* 0x00000003000075a7 */ /* 0x0022a400080011ff */
[----:B--2---:R-:W-:Y:S05]  /*7e30*/  @!P0 NANOSLEEP.SYNCS 0x989680 ;  /* 0x009896800000895d */ /* 0x004fea0003900000 */
[----:B------:R-:W2:Y:S02]  /*7e40*/  @!P0 SYNCS.PHASECHK.TRANS64 P0, [R0+URZ], R3 ;  /* 0x00000003000085a7 */ /* 0x000ea400080010ff */
[----:B--2---:R-:W-:Y:S05]  /*7e50*/  @!P0 BRA `(.L_x_127) ;  /* 0xfffffffc00f08947 */ /* 0x004fea000383ffff */
[----:B------:R-:W-:Y:S05]  /*7e60*/  BRA `(.L_x_128) ;  /* 0xffffffa800d07947 */ /* 0x000fea000383ffff */
.L_x_48:
[----:B------:R-:W-:-:S07]  /*7e70*/  MOV R0, UR5 ;  /* 0x0000000500007c02 */ /* 0x000fce0008000f00 */
.L_x_129:
[----:B-1----:R1:W2:Y:S02]  /*7e80*/  SYNCS.PHASECHK.TRANS64.TRYWAIT P0, [R0+URZ], R3 ;  /* 0x00000003000075a7 */ /* 0x0022a400080011ff */
[----:B--2---:R-:W-:Y:S05]  /*7e90*/  @!P0 NANOSLEEP.SYNCS 0x989680 ;  /* 0x009896800000895d */ /* 0x004fea0003900000 */
[----:B------:R-:W2:Y:S02]  /*7ea0*/  @!P0 SYNCS.PHASECHK.TRANS64 P0, [R0+URZ], R3 ;  /* 0x00000003000085a7 */ /* 0x000ea400080010ff */
[----:B--2---:R-:W-:Y:S05]  /*7eb0*/  @!P0 BRA `(.L_x_129) ;  /* 0xfffffffc00f08947 */ /* 0x004fea000383ffff */
[----:B------:R-:W-:Y:S05]  /*7ec0*/  BRA `(.L_x_130) ;  /* 0xffffffa800dc7947 */ /* 0x000fea000383ffff */
.L_x_49:
[----:B------:R-:W-:-:S07]  /*7ed0*/  MOV R0, UR5 ;  /* 0x0000000500007c02 */ /* 0x000fce0008000f00 */
.L_x_131:
[----:B-1----:R1:W2:Y:S02]  /*7ee0*/  SYNCS.PHASECHK.TRANS64.TRYWAIT P0, [R0+URZ], R3 ;  /* 0x00000003000075a7 */ /* 0x0022a400080011ff */
[----:B--2---:R-:W-:Y:S05]  /*7ef0*/  @!P0 NANOSLEEP.SYNCS 0x989680 ;  /* 0x009896800000895d */ /* 0x004fea0003900000 */
[----:B------:R-:W2:Y:S02]  /*7f00*/  @!P0 SYNCS.PHASECHK.TRANS64 P0, [R0+URZ], R3 ;  /* 0x00000003000085a7 */ /* 0x000ea400080010ff */
[----:B--2---:R-:W-:Y:S05]  /*7f10*/  @!P0 BRA `(.L_x_131) ;  /* 0xfffffffc00f08947 */ /* 0x004fea000383ffff */
[----:B------:R-:W-:Y:S05]  /*7f20*/  BRA `(.L_x_132) ;  /* 0xffffffa800e87947 */ /* 0x000fea000383ffff */
.L_x_50:
[----:B------:R-:W-:-:S07]  /*7f30*/  MOV R0, UR5 ;  /* 0x0000000500007c02 */ /* 0x000fce0008000f00 */
.L_x_133:
[----:B-1----:R1:W2:Y:S02]  /*7f40*/  SYNCS.PHASECHK.TRANS64.TRYWAIT P0, [R0+URZ], R3 ;  /* 0x00000003000075a7 */ /* 0x0022a400080011ff */
[----:B--2---:R-:W-:Y:S05]  /*7f50*/  @!P0 NANOSLEEP.SYNCS 0x989680 ;  /* 0x009896800000895d */ /* 0x004fea0003900000 */
[----:B------:R-:W2:Y:S02]  /*7f60*/  @!P0 SYNCS.PHASECHK.TRANS64 P0, [R0+URZ], R3 ;  /* 0x00000003000085a7 */ /* 0x000ea400080010ff */
[----:B--2---:R-:W-:Y:S05]  /*7f70*/  @!P0 BRA `(.L_x_133) ;  /* 0xfffffffc00f08947 */ /* 0x004fea000383ffff */
[----:B------:R-:W-:Y:S05]  /*7f80*/  BRA `(.L_x_134) ;  /* 0xffffffa800f47947 */ /* 0x000fea000383ffff */
.L_x_53:
[----:B-1----:R1:W2:Y:S02]  /*7f90*/  SYNCS.PHASECHK.TRANS64.TRYWAIT P0, [R2+URZ+0x110], R5 ;  /* 0x00011005020075a7 */ /* 0x0022a400080011ff */
[----:B--2---:R-:W-:Y:S05]  /*7fa0*/  @!P0 NANOSLEEP.SYNCS 0x989680 ;  /* 0x009896800000895d */ /* 0x004fea0003900000 */
[----:B------:R-:W2:Y:S02]  /*7fb0*/  @!P0 SYNCS.PHASECHK.TRANS64 P0, [R2+URZ+0x110], R5 ;  /* 0x00011005020085a7 */ /* 0x000ea400080010ff */
[----:B--2---:R-:W-:Y:S05]  /*7fc0*/  @!P0 BRA `(.L_x_53) ;  /* 0xfffffffc00f08947 */ /* 0x004fea000383ffff */
[----:B------:R-:W-:Y:S05]  /*7fd0*/  BRA `(.L_x_135) ;  /* 0xffffffac00587947 */ /* 0x000fea000383ffff */
.L_x_54:
[----:B------:R-:W-:-:S07]  /*7fe0*/  MOV R2, UR4 ;  /* 0x0000000400027c02 */ /* 0x000fce0008000f00 */
.L_x_136:
[----:B-1----:R1:W2:Y:S02]  /*7ff0*/  SYNCS.PHASECHK.TRANS64.TRYWAIT P0, [R2+URZ+0xc0], R5 ;  /* 0x0000c005020075a7 */ /* 0x0022a400080011ff */
[----:B--2---:R-:W-:Y:S05]  /*8000*/  @!P0 NANOSLEEP.SYNCS 0x989680 ;  /* 0x009896800000895d */ /* 0x004fea0003900000 */
[----:B------:R-:W2:Y:S02]  /*8010*/  @!P0 SYNCS.PHASECHK.TRANS64 P0, [R2+URZ+0xc0], R5 ;  /* 0x0000c005020085a7 */ /* 0x000ea400080010ff */
[----:B--2---:R-:W-:Y:S05]  /*8020*/  @!P0 BRA `(.L_x_136) ;  /* 0xfffffffc00f08947 */ /* 0x004fea000383ffff */
[----:B------:R-:W-:Y:S05]  /*8030*/  BRA `(.L_x_137) ;  /* 0xffffffac00687947 */ /* 0x000fea000383ffff */
.L_x_55:
[----:B-1----:R1:W2:Y:S02]  /*8040*/  SYNCS.PHASECHK.TRANS64.TRYWAIT P1, [R2+URZ+0xb0], R5 ;  /* 0x0000b005020075a7 */ /* 0x0022a400080211ff */
[----:B--2---:R-:W-:Y:S05]  /*8050*/  @!P1 NANOSLEEP.SYNCS 0x989680 ;  /* 0x009896800000995d */ /* 0x004fea0003900000 */
[----:B------:R-:W2:Y:S02]  /*8060*/  @!P1 SYNCS.PHASECHK.TRANS64 P1, [R2+URZ+0xb0], R5 ;  /* 0x0000b005020095a7 */ /* 0x000ea400080210ff */
[----:B--2---:R-:W-:Y:S05]  /*8070*/  @!P1 BRA `(.L_x_55) ;  /* 0xfffffffc00f09947 */ /* 0x004fea000383ffff */
[----:B------:R-:W-:Y:S05]  /*8080*/  BRA `(.L_x_138) ;  /* 0xffffffac00987947 */ /* 0x000fea000383ffff */
.L_x_58:
[----:B------:R-:W-:-:S07]  /*8090*/  MOV R0, UR4 ;  /* 0x0000000400007c02 */ /* 0x000fce0008000f00 */
.L_x_139:
[----:B-1----:R1:W2:Y:S02]  /*80a0*/  SYNCS.PHASECHK.TRANS64.TRYWAIT P0, [R0+URZ+0xc0], R3 ;  /* 0x0000c003000075a7 */ /* 0x0022a400080011ff */
[----:B--2---:R-:W-:Y:S05]  /*80b0*/  @!P0 NANOSLEEP.SYNCS 0x989680 ;  /* 0x009896800000895d */ /* 0x004fea0003900000 */
[----:B------:R-:W2:Y:S02]  /*80c0*/  @!P0 SYNCS.PHASECHK.TRANS64 P0, [R0+URZ+0xc0], R3 ;  /* 0x0000c003000085a7 */ /* 0x000ea400080010ff */
[----:B--2---:R-:W-:Y:S05]  /*80d0*/  @!P0 BRA `(.L_x_139) ;  /* 0xfffffffc00f08947 */ /* 0x004fea000383ffff */
[----:B------:R-:W-:Y:S05]  /*80e0*/  BRA `(.L_x_57) ;  /* 0xffffffac00ec7947 */ /* 0x000fea000383ffff */
.L_x_65:
[----:B-1----:R1:W2:Y:S02]  /*80f0*/  SYNCS.PHASECHK.TRANS64.TRYWAIT P1, [R0+URZ+0xb0], R5 ;  /* 0x0000b005000075a7 */ /* 0x0022a400080211ff */
[----:B--2---:R-:W-:Y:S05]  /*8100*/  @!P1 NANOSLEEP.SYNCS 0x989680 ;  /* 0x009896800000995d */ /* 0x004fea0003900000 */
[----:B------:R-:W2:Y:S02]  /*8110*/  @!P1 SYNCS.PHASECHK.TRANS64 P1, [R0+URZ+0xb0], R5 ;  /* 0x0000b005000095a7 */ /* 0x000ea400080210ff */
[----:B--2---:R-:W-:Y:S05]  /*8120*/  @!P1 BRA `(.L_x_65) ;  /* 0xfffffffc00f09947 */ /* 0x004fea000383ffff */
[----:B------:R-:W-:Y:S05]  /*8130*/  BRA `(.L_x_140) ;  /* 0xffffffb400647947 */ /* 0x000fea000383ffff */
.L_x_66:
[----:B------:R-:W-:-:S07]  /*8140*/  MOV R3, UR31 ;  /* 0x0000001f00037c02 */ /* 0x000fce0008000f00 */
.L_x_141:
[----:B-1----:R1:W2:Y:S02]  /*8150*/  SYNCS.PHASECHK.TRANS64.TRYWAIT P0, [R3+URZ+0xf0], R0 ;  /* 0x0000f000030075a7 */ /* 0x0022a400080011ff */
[----:B--2---:R-:W-:Y:S05]  /*8160*/  @!P0 NANOSLEEP.SYNCS 0x989680 ;  /* 0x009896800000895d */ /* 0x004fea0003900000 */
[----:B------:R-:W2:Y:S02]  /*8170*/  @!P0 SYNCS.PHASECHK.TRANS64 P0, [R3+URZ+0xf0], R0 ;  /* 0x0000f000030085a7 */ /* 0x000ea400080010ff */
[----:B--2---:R-:W-:Y:S05]  /*8180*/  @!P0 BRA `(.L_x_141) ;  /* 0xfffffffc00f08947 */ /* 0x004fea000383ffff */
[----:B------:R-:W-:Y:S05]  /*8190*/  BRA `(.L_x_142) ;  /* 0xffffffb400b47947 */ /* 0x000fea000383ffff */
.L_x_69:
[----:B------:R-:W-:Y:S07]  /*81a0*/  MOV R0, UR5 ;  /* 0x0000000500007c02 */ /* 0x000fee0008000f00 */
.L_x_143:
[----:B-1----:R1:W2:Y:S02]  /*81b0*/  SYNCS.PHASECHK.TRANS64.TRYWAIT P0, [R0+URZ], R3 ;  /* 0x00000003000075a7 */ /* 0x0022a400080011ff */
[----:B--2---:R-:W-:Y:S05]  /*81c0*/  @!P0 NANOSLEEP.SYNCS 0x989680 ;  /* 0x009896800000895d */ /* 0x004fea0003900000 */
[----:B------:R-:W2:Y:S02]  /*81d0*/  @!P0 SYNCS.PHASECHK.TRANS64 P0, [R0+URZ], R3 ;  /* 0x00000003000085a7 */ /* 0x000ea400080010ff */
[----:B--2---:R-:W-:Y:S05]  /*81e0*/  @!P0 BRA `(.L_x_143) ;  /* 0xfffffffc00f08947 */ /* 0x004fea000383ffff */
[----:B------:R-:W-:Y:S05]  /*81f0*/  BRA `(.L_x_68) ;  /* 0xffffffb400d07947 */ /* 0x000fea000383ffff */
.L_x_72:
[----:B------:R-:W-:-:S07]  /*8200*/  MOV R0, UR4 ;  /* 0x0000000400007c02 */ /* 0x000fce0008000f00 */
.L_x_144:
[----:B--2---:R2:W4:Y:S02]  /*8210*/  SYNCS.PHASECHK.TRANS64.TRYWAIT P0, [R0+URZ], R3 ;  /* 0x00000003000075a7 */ /* 0x00452400080011ff */
[----:B----4-:R-:W-:Y:S05]  /*8220*/  @!P0 NANOSLEEP.SYNCS 0x989680 ;  /* 0x009896800000895d */ /* 0x010fea0003900000 */
[----:B------:R-:W4:Y:S02]  /*8230*/  @!P0 SYNCS.PHASECHK.TRANS64 P0, [R0+URZ], R3 ;  /* 0x00000003000085a7 */ /* 0x000f2400080010ff */
[----:B----4-:R-:W-:Y:S05]  /*8240*/  @!P0 BRA `(.L_x_144) ;  /* 0xfffffffc00f08947 */ /* 0x010fea000383ffff */
[----:B------:R-:W-:Y:S05]  /*8250*/  BRA `(.L_x_145) ;  /* 0xffffffb800ac7947 */ /* 0x000fea000383ffff */
.L_x_73:
[----:B------:R-:W-:-:S07]  /*8260*/  MOV R0, UR5 ;  /* 0x0000000500007c02 */ /* 0x000fce0008000f00 */
.L_x_146:
[----:B-1----:R1:W2:Y:S02]  /*8270*/  SYNCS.PHASECHK.TRANS64.TRYWAIT P0, [R0+URZ], R3 ;  /* 0x00000003000075a7 */ /* 0x0022a400080011ff */
[----:B--2---:R-:W-:Y:S05]  /*8280*/  @!P0 NANOSLEEP.SYNCS 0x989680 ;  /* 0x009896800000895d */ /* 0x004fea0003900000 */
[----:B------:R-:W2:Y:S02]  /*8290*/  @!P0 SYNCS.PHASECHK.TRANS64 P0, [R0+URZ], R3 ;  /* 0x00000003000085a7 */ /* 0x000ea400080010ff */
[----:B--2---:R-:W-:Y:S05]  /*82a0*/  @!P0 BRA `(.L_x_146) ;  /* 0xfffffffc00f08947 */ /* 0x004fea000383ffff */
[----:B------:R-:W-:Y:S05]  /*82b0*/  BRA `(.L_x_147) ;  /* 0xffffffb800b87947 */ /* 0x000fea000383ffff */
.L_x_74:
[----:B------:R-:W-:-:S07]  /*82c0*/  MOV R0, UR5 ;  /* 0x0000000500007c02 */ /* 0x000fce0008000f00 */
.L_x_148:
[----:B-1----:R1:W2:Y:S02]  /*82d0*/  SYNCS.PHASECHK.TRANS64.TRYWAIT P0, [R0+URZ], R3 ;  /* 0x00000003000075a7 */ /* 0x0022a400080011ff */
[----:B--2---:R-:W-:Y:S05]  /*82e0*/  @!P0 NANOSLEEP.SYNCS 0x989680 ;  /* 0x009896800000895d */ /* 0x004fea0003900000 */
[----:B------:R-:W2:Y:S02]  /*82f0*/  @!P0 SYNCS.PHASECHK.TRANS64 P0, [R0+URZ], R3 ;  /* 0x00000003000085a7 */ /* 0x000ea400080010ff */
[----:B--2---:R-:W-:Y:S05]  /*8300*/  @!P0 BRA `(.L_x_148) ;  /* 0xfffffffc00f08947 */ /* 0x004fea000383ffff */
[----:B------:R-:W-:Y:S05]  /*8310*/  BRA `(.L_x_149) ;  /* 0xffffffb800c47947 */ /* 0x000fea000383ffff */
.L_x_75:
[----:B------:R-:W-:-:S07]  /*8320*/  MOV R0, UR4 ;  /* 0x0000000400007c02 */ /* 0x000fce0008000f00 */
.L_x_150:
[----:B-1----:R1:W2:Y:S02]  /*8330*/  SYNCS.PHASECHK.TRANS64.TRYWAIT P0, [R0+URZ], R3 ;  /* 0x00000003000075a7 */ /* 0x0022a400080011ff */
[----:B--2---:R-:W-:Y:S05]  /*8340*/  @!P0 NANOSLEEP.SYNCS 0x989680 ;  /* 0x009896800000895d */ /* 0x004fea0003900000 */
[----:B------:R-:W2:Y:S02]  /*8350*/  @!P0 SYNCS.PHASECHK.TRANS64 P0, [R0+URZ], R3 ;  /* 0x00000003000085a7 */ /* 0x000ea400080010ff */
[----:B--2---:R-:W-:Y:S05]  /*8360*/  @!P0 BRA `(.L_x_150) ;  /* 0xfffffffc00f08947 */ /* 0x004fea000383ffff */
[----:B------:R-:W-:Y:S05]  /*8370*/  BRA `(.L_x_151) ;  /* 0xffffffb800d07947 */ /* 0x000fea000383ffff */
.L_x_80:
[----:B--2---:R2:W4:Y:S02]  /*8380*/  SYNCS.PHASECHK.TRANS64.TRYWAIT P0, [R12+URZ+0xb0], R9 ;  /* 0x0000b0090c0075a7 */ /* 0x00452400080011ff */
[----:B----4-:R-:W-:Y:S05]  /*8390*/  @!P0 NANOSLEEP.SYNCS 0x989680 ;  /* 0x009896800000895d */ /* 0x010fea0003900000 */
[----:B------:R-:W4:Y:S02]  /*83a0*/  @!P0 SYNCS.PHASECHK.TRANS64 P0, [R12+URZ+0xb0], R9 ;  /* 0x0000b0090c0085a7 */ /* 0x000f2400080010ff */
[----:B----4-:R-:W-:Y:S05]  /*83b0*/  @!P0 BRA `(.L_x_80) ;  /* 0xfffffffc00f08947 */ /* 0x010fea000383ffff */
[----:B------:R-:W-:Y:S05]  /*83c0*/  BRA `(.L_x_152) ;  /* 0xffffffbc00f07947 */ /* 0x000fea000383ffff */
.L_x_83:
[----:B------:R-:W-:Y:S07]  /*83d0*/  MOV R0, UR21 ;  /* 0x0000001500007c02 */ /* 0x000fee0008000f00 */
.L_x_153:
[----:B--2---:R2:W3:Y:S02]  /*83e0*/  SYNCS.PHASECHK.TRANS64.TRYWAIT P2, [R0+URZ+0xa8], R11 ;  /* 0x0000a80b000075a7 */ /* 0x0044e400080411ff */
[----:B---3--:R-:W-:Y:S05]  /*83f0*/  @!P2 NANOSLEEP.SYNCS 0x989680 ;  /* 0x009896800000a95d */ /* 0x008fea0003900000 */
[----:B------:R-:W3:Y:S02]  /*8400*/  @!P2 SYNCS.PHASECHK.TRANS64 P2, [R0+URZ+0xa8], R11 ;  /* 0x0000a80b0000a5a7 */ /* 0x000ee400080410ff */
[----:B---3--:R-:W-:Y:S05]  /*8410*/  @!P2 BRA `(.L_x_153) ;  /* 0xfffffffc00f0a947 */ /* 0x008fea000383ffff */
[----:B------:R-:W-:Y:S05]  /*8420*/  BRA `(.L_x_82) ;  /* 0xffffffc400587947 */ /* 0x000fea000383ffff */
.L_x_86:
[----:B--2---:R-:W-:Y:S07]  /*8430*/  MOV R0, UR21 ;  /* 0x0000001500007c02 */ /* 0x004fee0008000f00 */
.L_x_154:
[----:B--2---:R2:W3:Y:S02]  /*8440*/  SYNCS.PHASECHK.TRANS64.TRYWAIT P0, [R0+URZ+0x90], R9 ;  /* 0x00009009000075a7 */ /* 0x0044e400080011ff */
[----:B---3--:R-:W-:Y:S05]  /*8450*/  @!P0 NANOSLEEP.SYNCS 0x989680 ;  /* 0x009896800000895d */ /* 0x008fea0003900000 */
[----:B------:R-:W3:Y:S02]  /*8460*/  @!P0 SYNCS.PHASECHK.TRANS64 P0, [R0+URZ+0x90], R9 ;  /* 0x00009009000085a7 */ /* 0x000ee400080010ff */
[----:B---3--:R-:W-:Y:S05]  /*8470*/  @!P0 BRA `(.L_x_154) ;  /* 0xfffffffc00f08947 */ /* 0x008fea000383ffff */
[----:B------:R-:W-:Y:S05]  /*8480*/  BRA `(.L_x_155) ;  /* 0xffffffc400b47947 */ /* 0x000fea000383ffff */
.L_x_87:
[----:B------:R-:W-:Y:S07]  /*8490*/  MOV R0, UR21 ;  /* 0x0000001500007c02 */ /* 0x000fee0008000f00 */
.L_x_156:
[----:B--2---:R2:W3:Y:S02]  /*84a0*/  SYNCS.PHASECHK.TRANS64.TRYWAIT P0, [R0+URZ+0x98], R9 ;  /* 0x00009809000075a7 */ /* 0x0044e400080011ff */
[----:B---3--:R-:W-:Y:S05]  /*84b0*/  @!P0 NANOSLEEP.SYNCS 0x989680 ;  /* 0x009896800000895d */ /* 0x008fea0003900000 */
[----:B------:R-:W3:Y:S02]  /*84c0*/  @!P0 SYNCS.PHASECHK.TRANS64 P0, [R0+URZ+0x98], R9 ;  /* 0x00009809000085a7 */ /* 0x000ee400080010ff */
[----:B---3--:R-:W-:Y:S05]  /*84d0*/  @!P0 BRA `(.L_x_156) ;  /* 0xfffffffc00f08947 */ /* 0x008fea000383ffff */
[----:B------:R-:W-:Y:S05]  /*84e0*/  BRA `(.L_x_157) ;  /* 0xffffffc400ec7947 */ /* 0x000fea000383ffff */
.L_x_89:
[----:B------:R-:W-:-:S07]  /*84f0*/  MOV R0, UR21 ;  /* 0x0000001500007c02 */ /* 0x000fce0008000f00 */
.L_x_158:
[----:B---3--:R3:W4:Y:S02]  /*8500*/  SYNCS.PHASECHK.TRANS64.TRYWAIT P0, [R0+URZ+0x90], R3 ;  /* 0x00009003000075a7 */ /* 0x00872400080011ff */
[----:B----4-:R-:W-:Y:S05]  /*8510*/  @!P0 NANOSLEEP.SYNCS 0x989680 ;  /* 0x009896800000895d */ /* 0x010fea0003900000 */
[----:B------:R-:W4:Y:S02]  /*8520*/  @!P0 SYNCS.PHASECHK.TRANS64 P0, [R0+URZ+0x90], R3 ;  /* 0x00009003000085a7 */ /* 0x000f2400080010ff */
[----:B----4-:R-:W-:Y:S05]  /*8530*/  @!P0 BRA `(.L_x_158) ;  /* 0xfffffffc00f08947 */ /* 0x010fea000383ffff */
[----:B------:R-:W-:Y:S05]  /*8540*/  BRA `(.L_x_159) ;  /* 0xffffffc8005c7947 */ /* 0x000fea000383ffff */
.L_x_91:
[----:B-1----:R1:W2:Y:S02]  /*8550*/  SYNCS.PHASECHK.TRANS64.TRYWAIT P0, [R3+URZ+0xb0], R0 ;  /* 0x0000b000030075a7 */ /* 0x0022a400080011ff */
[----:B--2---:R-:W-:Y:S05]  /*8560*/  @!P0 NANOSLEEP.SYNCS 0x989680 ;  /* 0x009896800000895d */ /* 0x004fea0003900000 */
[----:B------:R-:W2:Y:S02]  /*8570*/  @!P0 SYNCS.PHASECHK.TRANS64 P0, [R3+URZ+0xb0], R0 ;  /* 0x0000b000030085a7 */ /* 0x000ea400080010ff */
[----:B--2---:R-:W-:Y:S05]  /*8580*/  @!P0 BRA `(.L_x_91) ;  /* 0xfffffffc00f08947 */ /* 0x004fea000383ffff */
[----:B------:R-:W-:Y:S05]  /*8590*/  BRA `(.L_x_160) ;  /* 0xffffffcc00247947 */ /* 0x000fea000383ffff */
.L_x_102:
[----:B--2---:R2:W1:Y:S02]  /*85a0*/  SYNCS.PHASECHK.TRANS64.TRYWAIT P1, [R2+URZ+0x80], R5 ;  /* 0x00008005020075a7 */ /* 0x00446400080211ff */
[----:B-1----:R-:W-:Y:S05]  /*85b0*/  @!P1 NANOSLEEP.SYNCS 0x989680 ;  /* 0x009896800000995d */ /* 0x002fea0003900000 */
[----:B------:R-:W1:Y:S02]  /*85c0*/  @!P1 SYNCS.PHASECHK.TRANS64 P1, [R2+URZ+0x80], R5 ;  /* 0x00008005020095a7 */ /* 0x000e6400080210ff */
[----:B-1----:R-:W-:Y:S05]  /*85d0*/  @!P1 BRA `(.L_x_102) ;  /* 0xfffffffc00f09947 */ /* 0x002fea000383ffff */
[----:B------:R-:W-:Y:S05]  /*85e0*/  BRA `(.L_x_101) ;  /* 0xffffffd800987947 */ /* 0x000fea000383ffff */
.L_x_104:
[----:B--2---:R2:W4:Y:S02]  /*85f0*/  SYNCS.PHASECHK.TRANS64.TRYWAIT P0, [R100+URZ+0xd0], R3 ;  /* 0x0000d003640075a7 */ /* 0x00452400080011ff */
[----:B----4-:R-:W-:Y:S05]  /*8600*/  @!P0 NANOSLEEP.SYNCS 0x989680 ;  /* 0x009896800000895d */ /* 0x010fea0003900000 */
[----:B------:R-:W4:Y:S02]  /*8610*/  @!P0 SYNCS.PHASECHK.TRANS64 P0, [R100+URZ+0xd0], R3 ;  /* 0x0000d003640085a7 */ /* 0x000f2400080010ff */
[----:B----4-:R-:W-:Y:S05]  /*8620*/  @!P0 BRA `(.L_x_104) ;  /* 0xfffffffc00f08947 */ /* 0x010fea000383ffff */
[----:B------:R-:W-:Y:S05]  /*8630*/  BRA `(.L_x_103) ;  /* 0xffffffd800e87947 */ /* 0x000fea000383ffff */
.L_x_112:
[----:B---3--:R3:W4:Y:S02]  /*8640*/  SYNCS.PHASECHK.TRANS64.TRYWAIT P0, [R109+URZ+0x80], R4 ;  /* 0x000080046d0075a7 */ /* 0x00872400080011ff */
[----:B----4-:R-:W-:Y:S05]  /*8650*/  @!P0 NANOSLEEP.SYNCS 0x989680 ;  /* 0x009896800000895d */ /* 0x010fea0003900000 */
[----:B------:R-:W4:Y:S02]  /*8660*/  @!P0 SYNCS.PHASECHK.TRANS64 P0, [R109+URZ+0x80], R4 ;  /* 0x000080046d0085a7 */ /* 0x000f2400080010ff */
[----:B----4-:R-:W-:Y:S05]  /*8670*/  @!P0 BRA `(.L_x_112) ;  /* 0xfffffffc00f08947 */ /* 0x010fea000383ffff */
[----:B------:R-:W-:Y:S05]  /*8680*/  BRA `(.L_x_111) ;  /* 0xffffffe400dc7947 */ /* 0x000fea000383ffff */
        .weak           $__internal_0_$__cuda_sm10x_tcgen05_guardrail_trap_col_being_dealloced_not_returned_by_alloc
        .type           $__internal_0_$__cuda_sm10x_tcgen05_guardrail_trap_col_being_dealloced_not_returned_by_alloc,@function
        .size           $__internal_0_$__cuda_sm10x_tcgen05_guardrail_trap_col_being_dealloced_not_returned_by_alloc,($__internal_1_$__cuda_sm10x_tcgen05_guardrail_trap_phase_invalid_during_alloc - $__internal_0_$__cuda_sm10x_tcgen05_guardrail_trap_col_being_dealloced_not_returned_by_alloc)
$__internal_0_$__cuda_sm10x_tcgen05_guardrail_trap_col_being_dealloced_not_returned_by_alloc:
[----:B------:R-:W-:Y:S05]  /*8690*/  BPT.TRAP 0x1 ;  /* 0x000000040000795c */ /* 0x000fea0000300000 */
[----:B------:R-:W-:-:S04]  /*86a0*/  HFMA2 R3, -RZ, RZ, 0, 0 ;  /* 0x00000000ff037431 */ /* 0x000fc800000001ff */
[----:B------:R-:W-:Y:S05]  /*86b0*/  RET.REL.NODEC R2 `(_ZN7cutlass13device_kernelINS_4gemm6kernel13GemmUniversalIN4cute5tupleIJiiiiEEENS1_10collective13CollectiveMmaINS1_35MainloopSm100TmaUmmaWarpSpecializedILi8ELi2ELi4ENS5_IJNS4_1CILi1EEENSA_ILi4EEESB_EEEEENS5_IJNSA_ILi64EEENSA_ILi128EEESG_EEENS_12float_e4m3_tENS5_IJlSB_lEEESI_SJ_NS4_8TiledMMAINS4_8MMA_AtomIJNS4_10MMA_TraitsINS4_19SM100_MMA_F8F6F4_SSEJSI_SI_fSF_SG_NS4_17integral_constantINS4_4UMMA5MajorELSQ_0EEESR_NSO_INSP_7ScaleInELSS_0EEEST_EEEEEENS4_6LayoutINS5_IJSB_SB_SB_EEENS5_IJNSA_ILi0EEESY_SY_EEEEENS5_IJNS4_10UnderscoreES11_S11_EEEEENS4_23SM90_TMA_LOAD_MULTICASTENS4_14ComposedLayoutINS4_7SwizzleILi3ELi4ELi3EEENS4_18smem_ptr_flag_bitsILi8EEENSW_INS5_IJNSA_ILi8EEESG_EEENS5_IJSG_SB_EEEEEEEvNS4_8identityENS4_13SM90_TMA_LOADES1E_vS1F_EENS_8epilogue10collective18CollectiveEpilogueINS1I_23Sm100TmaWarpSpecializedILi2ELi2ELi32ELb0ELb0EEEJSH_NS5_IJNSW_ISF_SB_EES1N_EEESI_SJ_SI_SJ_NS1I_6fusion15FusionCallbacksIS1M_NS1P_17LinearCombinationISI_fSI_fLNS_15FloatRoundStyleE2EEESH_S1O_JEEENS4_5SM1004TMEM4LOAD26SM100_TMEM_LOAD_16dp32b32xES1G_NS15_INS16_ILi2ELi4ELi3EEES19_NSW_INS5_IJS1A_SF_EEENS5_IJSF_SB_EEEEEEENS4_39AutoVectorizingCopyWithAssumedAlignmentILi128EEENS4_14SM90_TMA_STOREES23_S25_S25_EEEvvEEEEvNT_6ParamsE) ;  /* 0xffffff7802507950 */ /* 0x000fea0003c3ffff */
        .weak           $__internal_1_$__cuda_sm10x_tcgen05_guardrail_trap_phase_invalid_during_alloc
        .type           $__internal_1_$__cuda_sm10x_tcgen05_guardrail_trap_phase_invalid_during_alloc,@function
        .size           $__internal_1_$__cuda_sm10x_tcgen05_guardrail_trap_phase_invalid_during_alloc,($__internal_2_$__cuda_sm10x_tcgen05_guardrail_trap_unallocated_columns_being_dealloced - $__internal_1_$__cuda_sm10x_tcgen05_guardrail_trap_phase_invalid_during_alloc)
$__internal_1_$__cuda_sm10x_tcgen05_guardrail_trap_phase_invalid_during_alloc:
[----:B------:R-:W-:Y:S05]  /*86c0*/  BPT.TRAP 0x1 ;  /* 0x000000040000795c */ /* 0x000fea0000300000 */
[----:B------:R-:W-:-:S04]  /*86d0*/  MOV R5, 0x0 ;  /* 0x0000000000057802 */ /* 0x000fc80000000f00 */
[----:B------:R-:W-:Y:S05]  /*86e0*/  RET.REL.NODEC R4 `(_ZN7cutlass13device_kernelINS_4gemm6kernel13GemmUniversalIN4cute5tupleIJiiiiEEENS1_10collective13CollectiveMmaINS1_35MainloopSm100TmaUmmaWarpSpecializedILi8ELi2ELi4ENS5_IJNS4_1CILi1EEENSA_ILi4EEESB_EEEEENS5_IJNSA_ILi64EEENSA_ILi128EEESG_EEENS_12float_e4m3_tENS5_IJlSB_lEEESI_SJ_NS4_8TiledMMAINS4_8MMA_AtomIJNS4_10MMA_TraitsINS4_19SM100_MMA_F8F6F4_SSEJSI_SI_fSF_SG_NS4_17integral_constantINS4_4UMMA5MajorELSQ_0EEESR_NSO_INSP_7ScaleInELSS_0EEEST_EEEEEENS4_6LayoutINS5_IJSB_SB_SB_EEENS5_IJNSA_ILi0EEESY_SY_EEEEENS5_IJNS4_10UnderscoreES11_S11_EEEEENS4_23SM90_TMA_LOAD_MULTICASTENS4_14ComposedLayoutINS4_7SwizzleILi3ELi4ELi3EEENS4_18smem_ptr_flag_bitsILi8EEENSW_INS5_IJNSA_ILi8EEESG_EEENS5_IJSG_SB_EEEEEEEvNS4_8identityENS4_13SM90_TMA_LOADES1E_vS1F_EENS_8epilogue10collective18CollectiveEpilogueINS1I_23Sm100TmaWarpSpecializedILi2ELi2ELi32ELb0ELb0EEEJSH_NS5_IJNSW_ISF_SB_EES1N_EEESI_SJ_SI_SJ_NS1I_6fusion15FusionCallbacksIS1M_NS1P_17LinearCombinationISI_fSI_fLNS_15FloatRoundStyleE2EEESH_S1O_JEEENS4_5SM1004TMEM4LOAD26SM100_TMEM_LOAD_16dp32b32xES1G_NS15_INS16_ILi2ELi4ELi3EEES19_NSW_INS5_IJS1A_SF_EEENS5_IJSF_SB_EEEEEEENS4_39AutoVectorizingCopyWithAssumedAlignmentILi128EEENS4_14SM90_TMA_STOREES23_S25_S25_EEEvvEEEEvNT_6ParamsE) ;  /* 0xffffff7804447950 */ /* 0x000fea0003c3ffff */
        .weak           $__internal_2_$__cuda_sm10x_tcgen05_guardrail_trap_unallocated_columns_being_dealloced
        .type           $__internal_2_$__cuda_sm10x_tcgen05_guardrail_trap_unallocated_columns_being_dealloced,@function
        .size           $__internal_2_$__cuda_sm10x_tcgen05_guardrail_trap_unallocated_columns_being_dealloced,(.L_x_162 - $__internal_2_$__cuda_sm10x_tcgen05_guardrail_trap_unallocated_columns_being_dealloced)
$__internal_2_$__cuda_sm10x_tcgen05_guardrail_trap_unallocated_columns_being_dealloced:
[----:B------:R-:W-:Y:S05]  /*86f0*/  BPT.TRAP 0x1 ;  /* 0x000000040000795c */ /* 0x000fea0000300000 */
[----:B------:R-:W-:-:S04]  /*8700*/  HFMA2 R3, -RZ, RZ, 0, 0 ;  /* 0x00000000ff037431 */ /* 0x000fc800000001ff */
[----:B------:R-:W-:Y:S05]  /*8710*/  RET.REL.NODEC R2 `(_ZN7cutlass13device_kernelINS_4gemm6kernel13GemmUniversalIN4cute5tupleIJiiiiEEENS1_10collective13CollectiveMmaINS1_35MainloopSm100TmaUmmaWarpSpecializedILi8ELi2ELi4ENS5_IJNS4_1CILi1EEENSA_ILi4EEESB_EEEEENS5_IJNSA_ILi64EEENSA_ILi128EEESG_EEENS_12float_e4m3_tENS5_IJlSB_lEEESI_SJ_NS4_8TiledMMAINS4_8MMA_AtomIJNS4_10MMA_TraitsINS4_19SM100_MMA_F8F6F4_SSEJSI_SI_fSF_SG_NS4_17integral_constantINS4_4UMMA5MajorELSQ_0EEESR_NSO_INSP_7ScaleInELSS_0EEEST_EEEEEENS4_6LayoutINS5_IJSB_SB_SB_EEENS5_IJNSA_ILi0EEESY_SY_EEEEENS5_IJNS4_10UnderscoreES11_S11_EEEEENS4_23SM90_TMA_LOAD_MULTICASTENS4_14ComposedLayoutINS4_7SwizzleILi3ELi4ELi3EEENS4_18smem_ptr_flag_bitsILi8EEENSW_INS5_IJNSA_ILi8EEESG_EEENS5_IJSG_SB_EEEEEEEvNS4_8identityENS4_13SM90_TMA_LOADES1E_vS1F_EENS_8epilogue10collective18CollectiveEpilogueINS1I_23Sm100TmaWarpSpecializedILi2ELi2ELi32ELb0ELb0EEEJSH_NS5_IJNSW_ISF_SB_EES1N_EEESI_SJ_SI_SJ_NS1I_6fusion15FusionCallbacksIS1M_NS1P_17LinearCombinationISI_fSI_fLNS_15FloatRoundStyleE2EEESH_S1O_JEEENS4_5SM1004TMEM4LOAD26SM100_TMEM_LOAD_16dp32b32xES1G_NS15_INS16_ILi2ELi4ELi3EEES19_NSW_INS5_IJS1A_SF_EEENS5_IJSF_SB_EEEEEEENS4_39AutoVectorizingCopyWithAssumedAlignmentILi128EEENS4_14SM90_TMA_STOREES23_S25_S25_EEEvvEEEEvNT_6ParamsE) ;  /* 0xffffff7802387950 */ /* 0x000fea0003c3ffff */
.L_x_161:
[----:B------:R-:W-:-:S00]  /*8720*/  BRA `(.L_x_161) ;  /* 0xfffffffc00fc7947 */ /* 0x000fc0000383ffff */
[----:B------:R-:W-:-:S00]  /*8730*/  NOP ;  /* 0x0000000000007918 */ /* 0x000fc00000000000 */
        /* <DEDUP_REMOVED lines=12> */
.L_x_162:


//--------------------- .nv.global.init           --------------------------
	.section	.nv.global.init,"aw",@progbits
.nv.global.init:
	.type		$str$27,@object
	.size		$str$27,($str$28 - $str$27)
$str$27:
        /*0000*/ 	.byte	0x28, 0x61, 0x64, 0x64, 0x72, 0x65, 0x73, 0x73, 0x20, 0x26, 0x20, 0x6d, 0x61, 0x73, 0x6b, 0x29
        /*0010*/ 	.byte	0x20, 0x3d, 0x3d, 0x20, 0x30, 0x00
	.type		$str$28,@object
	.size		$str$28,($str$26 - $str$28)
$str$28:
        /*0016*/ 	.byte	0x2f, 0x74, 0x6d, 0x70, 0x2f, 0x63, 0x75, 0x74, 0x6c, 0x61, 0x73, 0x73, 0x5f, 0x73, 0x77, 0x65
        /*0026*/ 	.byte	0x65, 0x70, 0x5f, 0x73, 0x72, 0x63, 0x2f, 0x69, 0x6e, 0x63, 0x6c, 0x75, 0x64, 0x65, 0x2f, 0x63
        /*0036*/ 	.byte	0x75, 0x74, 0x65, 0x2f, 0x70, 0x6f, 0x69, 0x6e, 0x74, 0x65, 0x72, 0x5f, 0x66, 0x6c, 0x61, 0x67
        /*0046*/ 	.byte	0x67, 0x65, 0x64, 0x2e, 0x68, 0x70, 0x70, 0x00
	.type		$str$26,@object
	.size		$str$26,($str$25 - $str$26)
$str$26:
        /*004e*/ 	.byte	0x2f, 0x74, 0x6d, 0x70, 0x2f, 0x63, 0x75, 0x74, 0x6c, 0x61, 0x73, 0x73, 0x5f, 0x73, 0x77, 0x65
        /*005e*/ 	.byte	0x65, 0x70, 0x5f, 0x73, 0x72, 0x63, 0x2f, 0x69, 0x6e, 0x63, 0x6c, 0x75, 0x64, 0x65, 0x2f, 0x63
        /*006e*/ 	.byte	0x75, 0x74, 0x65, 0x2f, 0x61, 0x74, 0x6f, 0x6d, 0x2f, 0x63, 0x6f, 0x70, 0x79, 0x5f, 0x74, 0x72
        /*007e*/ 	.byte	0x61, 0x69, 0x74, 0x73, 0x5f, 0x73, 0x6d, 0x31, 0x30, 0x30, 0x2e, 0x68, 0x70, 0x70, 0x00
	.type		$str$25,@object
	.size		$str$25,(__unnamed_1 - $str$25)
$str$25:
        /*008d*/ 	.byte	0x28, 0x28, 0x75, 0x69, 0x6e, 0x74, 0x33, 0x32, 0x5f, 0x74, 0x28, 0x74, 0x68, 0x72, 0x65, 0x61
        /*009d*/ 	.byte	0x64, 0x49, 0x64, 0x78, 0x2e, 0x78, 0x29, 0x20, 0x2f, 0x20, 0x33, 0x32, 0x29, 0x20, 0x25, 0x20
        /*00ad*/ 	.byte	0x34, 0x29, 0x20, 0x3d, 0x3d, 0x20, 0x28, 0x28, 0x28, 0x74, 0x6d, 0x65, 0x6d, 0x5f, 0x61, 0x64
        /*00bd*/ 	.byte	0x64, 0x72, 0x20, 0x3e, 0x3e, 0x20, 0x31, 0x36, 0x29, 0x20, 0x2f, 0x20, 0x33, 0x32, 0x29, 0x20
        /*00cd*/ 	.byte	0x25, 0x20, 0x34, 0x29, 0x00
	.type		__unnamed_1,@object
	.size		__unnamed_1,(__unnamed_2 - __unnamed_1)
__unnamed_1:
        /*00d2*/ 	.byte	0x61, 0x75, 0x74, 0x6f, 0x20, 0x63, 0x75, 0x74, 0x65, 0x3a, 0x3a, 0x61, 0x73, 0x5f, 0x70, 0x6f
        /* <DEDUP_REMOVED lines=24> */
        /*0262*/ 	.byte	0x3c, 0x34, 0x30, 0x39, 0x36, 0x3e, 0x3e, 0x3e, 0x3e, 0x5d, 0x00
	.type		__unnamed_2,@object
	.size		__unnamed_2,(.L_2 - __unnamed_2)
__unnamed_2:
        /* <DEDUP_REMOVED lines=40> */
        /*04ed*/ 	.byte	0x74, 0x65, 0x3a, 0x3a, 0x43, 0x3c, 0x30, 0x3e, 0x3e, 0x3e, 0x3e, 0x5d, 0x00
.L_2:


//--------------------- .nv.shared._ZN7cutlass13device_kernelINS_4gemm6kernel13GemmUniversalIN4cute5tupleIJiiiiEEENS1_10collective13CollectiveMmaINS1_35MainloopSm100TmaUmmaWarpSpecializedILi8ELi2ELi4ENS5_IJNS4_1CILi1EEENSA_ILi4EEESB_EEEEENS5_IJNSA_ILi64EEENSA_ILi128EEESG_EEENS_12float_e4m3_tENS5_IJlSB_lEEESI_SJ_NS4_8TiledMMAINS4_8MMA_AtomIJNS4_10MMA_TraitsINS4_19SM100_MMA_F8F6F4_SSEJSI_SI_fSF_SG_NS4_17integral_constantINS4_4UMMA5MajorELSQ_0EEESR_NSO_INSP_7ScaleInELSS_0EEEST_EEEEEENS4_6LayoutINS5_IJSB_SB_SB_EEENS5_IJNSA_ILi0EEESY_SY_EEEEENS5_IJNS4_10UnderscoreES11_S11_EEEEENS4_23SM90_TMA_LOAD_MULTICASTENS4_14ComposedLayoutINS4_7SwizzleILi3ELi4ELi3EEENS4_18smem_ptr_flag_bitsILi8EEENSW_INS5_IJNSA_ILi8EEESG_EEENS5_IJSG_SB_EEEEEEEvNS4_8identityENS4_13SM90_TMA_LOADES1E_vS1F_EENS_8epilogue10collective18CollectiveEpilogueINS1I_23Sm100TmaWarpSpecializedILi2ELi2ELi32ELb0ELb0EEEJSH_NS5_IJNSW_ISF_SB_EES1N_EEESI_SJ_SI_SJ_NS1I_6fusion15FusionCallbacksIS1M_NS1P_17LinearCombinationISI_fSI_fLNS_15FloatRoundStyleE2EEESH_S1O_JEEENS4_5SM1004TMEM4LOAD26SM100_TMEM_LOAD_16dp32b32xES1G_NS15_INS16_ILi2ELi4ELi3EEES19_NSW_INS5_IJS1A_SF_EEENS5_IJSF_SB_EEEEEEENS4_39AutoVectorizingCopyWithAssumedAlignmentILi128EEENS4_14SM90_TMA_STOREES23_S25_S25_EEEvvEEEEvNT_6ParamsE --------------------------
	.section	.nv.shared._ZN7cutlass13device_kernelINS_4gemm6kernel13GemmUniversalIN4cute5tupleIJiiiiEEENS1_10collective13CollectiveMmaINS1_35MainloopSm100TmaUmmaWarpSpecializedILi8ELi2ELi4ENS5_IJNS4_1CILi1EEENSA_ILi4EEESB_EEEEENS5_IJNSA_ILi64EEENSA_ILi128EEESG_EEENS_12float_e4m3_tENS5_IJlSB_lEEESI_SJ_NS4_8TiledMMAINS4_8MMA_AtomIJNS4_10MMA_TraitsINS4_19SM100_MMA_F8F6F4_SSEJSI_SI_fSF_SG_NS4_17integral_constantINS4_4UMMA5MajorELSQ_0EEESR_NSO_INSP_7ScaleInELSS_0EEEST_EEEEEENS4_6LayoutINS5_IJSB_SB_SB_EEENS5_IJNSA_ILi0EEESY_SY_EEEEENS5_IJNS4_10UnderscoreES11_S11_EEEEENS4_23SM90_TMA_LOAD_MULTICASTENS4_14ComposedLayoutINS4_7SwizzleILi3ELi4ELi3EEENS4_18smem_ptr_flag_bitsILi8EEENSW_INS5_IJNSA_ILi8EEESG_EEENS5_IJSG_SB_EEEEEEEvNS4_8identityENS4_13SM90_TMA_LOADES1E_vS1F_EENS_8epilogue10collective18CollectiveEpilogueINS1I_23Sm100TmaWarpSpecializedILi2ELi2ELi32ELb0ELb0EEEJSH_NS5_IJNSW_ISF_SB_EES1N_EEESI_SJ_SI_SJ_NS1I_6fusion15FusionCallbacksIS1M_NS1P_17LinearCombinationISI_fSI_fLNS_15FloatRoundStyleE2EEESH_S1O_JEEENS4_5SM1004TMEM4LOAD26SM100_TMEM_LOAD_16dp32b32xES1G_NS15_INS16_ILi2ELi4ELi3EEES19_NSW_INS5_IJS1A_SF_EEENS5_IJSF_SB_EEEEEEENS4_39AutoVectorizingCopyWithAssumedAlignmentILi128EEENS4_14SM90_TMA_STOREES23_S25_S25_EEEvvEEEEvNT_6ParamsE,"aw",@nobits
	.sectionflags	@""
	.align	16
	.zero		1024


//--------------------- .nv.shared.reserved.0     --------------------------
	.section	.nv.shared.reserved.0,"aw",@nobits
	.weak		__nv_reservedSMEM_offset_0_alias
	.size		__nv_reservedSMEM_offset_0_alias, 0, 64
	.other		__nv_reservedSMEM_offset_0_alias,@"STO_CUDA_RESERVED_SHARED STV_DEFAULT"
__nv_reservedSMEM_offset_0_alias:
	.zero		0
.nv.shared.reserved.0:
	.zero		64
	.weak		__nv_reservedSMEM_tcgen05_partition
	.type		__nv_reservedSMEM_tcgen05_partition,@object
	.size		__nv_reservedSMEM_tcgen05_partition,(.L_0 - __nv_reservedSMEM_tcgen05_partition)
__nv_reservedSMEM_tcgen05_partition:
	.zero		32
.L_0:


//--------------------- .nv.global                --------------------------
	.section	.nv.global,"aw",@nobits
.nv.global:
	.type		_ZN40_INTERNAL_0c03e1f8_4_k_cu_25f4519a_300674cute1_E,@object
	.size		_ZN40_INTERNAL_0c03e1f8_4_k_cu_25f4519a_300674cute1_E,(_ZN40_INTERNAL_0c03e1f8_4_k_cu_25f4519a_300674cuda3std3__45__cpo6cbeginE - _ZN40_INTERNAL_0c03e1f8_4_k_cu_25f4519a_300674cute1_E)
_ZN40_INTERNAL_0c03e1f8_4_k_cu_25f4519a_300674cute1_E:
	.zero		1
	.type		_ZN40_INTERNAL_0c03e1f8_4_k_cu_25f4519a_300674cuda3std3__45__cpo6cbeginE,@object
	.size		_ZN40_INTERNAL_0c03e1f8_4_k_cu_25f4519a_300674cuda3std3__45__cpo6cbeginE,(_ZN40_INTERNAL_0c03e1f8_4_k_cu_25f4519a_300674cuda3std3__48in_placeE - _ZN40_INTERNAL_0c03e1f8_4_k_cu_25f4519a_300674cuda3std3__45__cpo6cbeginE)
_ZN40_INTERNAL_0c03e1f8_4_k_cu_25f4519a_300674cuda3std3__45__cpo6cbeginE:
	.zero		1
	.type		_ZN40_INTERNAL_0c03e1f8_4_k_cu_25f4519a_300674cuda3std3__48in_placeE,@object
	.size		_ZN40_INTERNAL_0c03e1f8_4_k_cu_25f4519a_300674cuda3std3__48in_placeE,(_ZN40_INTERNAL_0c03e1f8_4_k_cu_25f4519a_300674cuda3std6ranges3__45__cpo9iter_moveE - _ZN40_INTERNAL_0c03e1f8_4_k_cu_25f4519a_300674cuda3std3__48in_placeE)
_ZN40_INTERNAL_0c03e1f8_4_k_cu_25f4519a_300674cuda3std3__48in_placeE:
	.zero		1
	.type		_ZN40_INTERNAL_0c03e1f8_4_k_cu_25f4519a_300674cuda3std6ranges3__45__cpo9iter_moveE,@object
	.size		_ZN40_INTERNAL_0c03e1f8_4_k_cu_25f4519a_300674cuda3std6ranges3__45__cpo9iter_moveE,(_ZN40_INTERNAL_0c03e1f8_4_k_cu_25f4519a_300674cuda3std3__45__cpo5beginE - _ZN40_INTERNAL_0c03e1f8_4_k_cu_25f4519a_300674cuda3std6ranges3__45__cpo9iter_moveE)
_ZN40_INTERNAL_0c03e1f8_4_k_cu_25f4519a_300674cuda3std6ranges3__45__cpo9iter_moveE:
	.zero		1
	.type		_ZN40_INTERNAL_0c03e1f8_4_k_cu_25f4519a_300674cuda3std3__45__cpo5beginE,@object
	.size		_ZN40_INTERNAL_0c03e1f8_4_k_cu_25f4519a_300674cuda3std3__45__cpo5beginE,(_ZN40_INTERNAL_0c03e1f8_4_k_cu_25f4519a_300674cuda3std3__442_GLOBAL__N__0c03e1f8_4_k_cu_25f4519a_300676ignoreE - _ZN40_INTERNAL_0c03e1f8_4_k_cu_25f4519a_300674cuda3std3__45__cpo5beginE)
_ZN40_INTERNAL_0c03e1f8_4_k_cu_25f4519a_300674cuda3std3__45__cpo5beginE:
	.zero		1
	.type		_ZN40_INTERNAL_0c03e1f8_4_k_cu_25f4519a_300674cuda3std3__442_GLOBAL__N__0c03e1f8_4_k_cu_25f4519a_300676ignoreE,@object
	.size		_ZN40_INTERNAL_0c03e1f8_4_k_cu_25f4519a_300674cuda3std3__442_GLOBAL__N__0c03e1f8_4_k_cu_25f4519a_300676ignoreE,(_ZN40_INTERNAL_0c03e1f8_4_k_cu_25f4519a_300674cute7productE - _ZN40_INTERNAL_0c03e1f8_4_k_cu_25f4519a_300674cuda3std3__442_GLOBAL__N__0c03e1f8_4_k_cu_25f4519a_300676ignoreE)
_ZN40_INTERNAL_0c03e1f8_4_k_cu_25f4519a_300674cuda3std3__442_GLOBAL__N__0c03e1f8_4_k_cu_25f4519a_300676ignoreE:
	.zero		1
	.type		_ZN40_INTERNAL_0c03e1f8_4_k_cu_25f4519a_300674cute7productE,@object
	.size		_ZN40_INTERNAL_0c03e1f8_4_k_cu_25f4519a_300674cute7productE,(_ZN40_INTERNAL_0c03e1f8_4_k_cu_25f4519a_300674cuda3std3__45__cpo3endE - _ZN40_INTERNAL_0c03e1f8_4_k_cu_25f4519a_300674cute7productE)
_ZN40_INTERNAL_0c03e1f8_4_k_cu_25f4519a_300674cute7productE:
	.zero		1
	.type		_ZN40_INTERNAL_0c03e1f8_4_k_cu_25f4519a_300674cuda3std3__45__cpo3endE,@object
	.size		_ZN40_INTERNAL_0c03e1f8_4_k_cu_25f4519a_300674cuda3std3__45__cpo3endE,(_ZN40_INTERNAL_0c03e1f8_4_k_cu_25f4519a_300674cuda3std3__419piecewise_constructE - _ZN40_INTERNAL_0c03e1f8_4_k_cu_25f4519a_300674cuda3std3__45__cpo3endE)
_ZN40_INTERNAL_0c03e1f8_4_k_cu_25f4519a_300674cuda3std3__45__cpo3endE:
	.zero		1
	.type		_ZN40_INTERNAL_0c03e1f8_4_k_cu_25f4519a_300674cuda3std3__419piecewise_constructE,@object
	.size		_ZN40_INTERNAL_0c03e1f8_4_k_cu_25f4519a_300674cuda3std3__419piecewise_constructE,(_ZN40_INTERNAL_0c03e1f8_4_k_cu_25f4519a_300674cuda3std3__45__cpo4cendE - _ZN40_INTERNAL_0c03e1f8_4_k_cu_25f4519a_300674cuda3std3__419piecewise_constructE)
_ZN40_INTERNAL_0c03e1f8_4_k_cu_25f4519a_300674cuda3std3__419piecewise_constructE:
	.zero		1
	.type		_ZN40_INTERNAL_0c03e1f8_4_k_cu_25f4519a_300674cuda3std3__45__cpo4cendE,@object
	.size		_ZN40_INTERNAL_0c03e1f8_4_k_cu_25f4519a_300674cuda3std3__45__cpo4cendE,(_ZN40_INTERNAL_0c03e1f8_4_k_cu_25f4519a_300674cuda3std6ranges3__45__cpo4swapE - _ZN40_INTERNAL_0c03e1f8_4_k_cu_25f4519a_300674cuda3std3__45__cpo4cendE)
_ZN40_INTERNAL_0c03e1f8_4_k_cu_25f4519a_300674cuda3std3__45__cpo4cendE:
	.zero		1
	.type		_ZN40_INTERNAL_0c03e1f8_4_k_cu_25f4519a_300674cuda3std6ranges3__45__cpo4swapE,@object
	.size		_ZN40_INTERNAL_0c03e1f8_4_k_cu_25f4519a_300674cuda3std6ranges3__45__cpo4swapE,(.L_10 - _ZN40_INTERNAL_0c03e1f8_4_k_cu_25f4519a_300674cuda3std6ranges3__45__cpo4swapE)
_ZN40_INTERNAL_0c03e1f8_4_k_cu_25f4519a_300674cuda3std6ranges3__45__cpo4swapE:
	.zero		1
.L_10:


//--------------------- .nv.constant0._ZN7cutlass13device_kernelINS_4gemm6kernel13GemmUniversalIN4cute5tupleIJiiiiEEENS1_10collective13CollectiveMmaINS1_35MainloopSm100TmaUmmaWarpSpecializedILi8ELi2ELi4ENS5_IJNS4_1CILi1EEENSA_ILi4EEESB_EEEEENS5_IJNSA_ILi64EEENSA_ILi128EEESG_EEENS_12float_e4m3_tENS5_IJlSB_lEEESI_SJ_NS4_8TiledMMAINS4_8MMA_AtomIJNS4_10MMA_TraitsINS4_19SM100_MMA_F8F6F4_SSEJSI_SI_fSF_SG_NS4_17integral_constantINS4_4UMMA5MajorELSQ_0EEESR_NSO_INSP_7ScaleInELSS_0EEEST_EEEEEENS4_6LayoutINS5_IJSB_SB_SB_EEENS5_IJNSA_ILi0EEESY_SY_EEEEENS5_IJNS4_10UnderscoreES11_S11_EEEEENS4_23SM90_TMA_LOAD_MULTICASTENS4_14ComposedLayoutINS4_7SwizzleILi3ELi4ELi3EEENS4_18smem_ptr_flag_bitsILi8EEENSW_INS5_IJNSA_ILi8EEESG_EEENS5_IJSG_SB_EEEEEEEvNS4_8identityENS4_13SM90_TMA_LOADES1E_vS1F_EENS_8epilogue10collective18CollectiveEpilogueINS1I_23Sm100TmaWarpSpecializedILi2ELi2ELi32ELb0ELb0EEEJSH_NS5_IJNSW_ISF_SB_EES1N_EEESI_SJ_SI_SJ_NS1I_6fusion15FusionCallbacksIS1M_NS1P_17LinearCombinationISI_fSI_fLNS_15FloatRoundStyleE2EEESH_S1O_JEEENS4_5SM1004TMEM4LOAD26SM100_TMEM_LOAD_16dp32b32xES1G_NS15_INS16_ILi2ELi4ELi3EEES19_NSW_INS5_IJS1A_SF_EEENS5_IJSF_SB_EEEEEEENS4_39AutoVectorizingCopyWithAssumedAlignmentILi128EEENS4_14SM90_TMA_STOREES23_S25_S25_EEEvvEEEEvNT_6ParamsE --------------------------
	.section	.nv.constant0._ZN7cutlass13device_kernelINS_4gemm6kernel13GemmUniversalIN4cute5tupleIJiiiiEEENS1_10collective13CollectiveMmaINS1_35MainloopSm100TmaUmmaWarpSpecializedILi8ELi2ELi4ENS5_IJNS4_1CILi1EEENSA_ILi4EEESB_EEEEENS5_IJNSA_ILi64EEENSA_ILi128EEESG_EEENS_12float_e4m3_tENS5_IJlSB_lEEESI_SJ_NS4_8TiledMMAINS4_8MMA_AtomIJNS4_10MMA_TraitsINS4_19SM100_MMA_F8F6F4_SSEJSI_SI_fSF_SG_NS4_17integral_constantINS4_4UMMA5MajorELSQ_0EEESR_NSO_INSP_7ScaleInELSS_0EEEST_EEEEEENS4_6LayoutINS5_IJSB_SB_SB_EEENS5_IJNSA_ILi0EEESY_SY_EEEEENS5_IJNS4_10UnderscoreES11_S11_EEEEENS4_23SM90_TMA_LOAD_MULTICASTENS4_14ComposedLayoutINS4_7SwizzleILi3ELi4ELi3EEENS4_18smem_ptr_flag_bitsILi8EEENSW_INS5_IJNSA_ILi8EEESG_EEENS5_IJSG_SB_EEEEEEEvNS4_8identityENS4_13SM90_TMA_LOADES1E_vS1F_EENS_8epilogue10collective18CollectiveEpilogueINS1I_23Sm100TmaWarpSpecializedILi2ELi2ELi32ELb0ELb0EEEJSH_NS5_IJNSW_ISF_SB_EES1N_EEESI_SJ_SI_SJ_NS1I_6fusion15FusionCallbacksIS1M_NS1P_17LinearCombinationISI_fSI_fLNS_15FloatRoundStyleE2EEESH_S1O_JEEENS4_5SM1004TMEM4LOAD26SM100_TMEM_LOAD_16dp32b32xES1G_NS15_INS16_ILi2ELi4ELi3EEES19_NSW_INS5_IJS1A_SF_EEENS5_IJSF_SB_EEEEEEENS4_39AutoVectorizingCopyWithAssumedAlignmentILi128EEENS4_14SM90_TMA_STOREES23_S25_S25_EEEvvEEEEvNT_6ParamsE,"a",@progbits
	.sectionflags	@""
	.align	4
.nv.constant0._ZN7cutlass13device_kernelINS_4gemm6kernel13GemmUniversalIN4cute5tupleIJiiiiEEENS1_10collective13CollectiveMmaINS1_35MainloopSm100TmaUmmaWarpSpecializedILi8ELi2ELi4ENS5_IJNS4_1CILi1EEENSA_ILi4EEESB_EEEEENS5_IJNSA_ILi64EEENSA_ILi128EEESG_EEENS_12float_e4m3_tENS5_IJlSB_lEEESI_SJ_NS4_8TiledMMAINS4_8MMA_AtomIJNS4_10MMA_TraitsINS4_19SM100_MMA_F8F6F4_SSEJSI_SI_fSF_SG_NS4_17integral_constantINS4_4UMMA5MajorELSQ_0EEESR_NSO_INSP_7ScaleInELSS_0EEEST_EEEEEENS4_6LayoutINS5_IJSB_SB_SB_EEENS5_IJNSA_ILi0EEESY_SY_EEEEENS5_IJNS4_10UnderscoreES11_S11_EEEEENS4_23SM90_TMA_LOAD_MULTICASTENS4_14ComposedLayoutINS4_7SwizzleILi3ELi4ELi3EEENS4_18smem_ptr_flag_bitsILi8EEENSW_INS5_IJNSA_ILi8EEESG_EEENS5_IJSG_SB_EEEEEEEvNS4_8identityENS4_13SM90_TMA_LOADES1E_vS1F_EENS_8epilogue10collective18CollectiveEpilogueINS1I_23Sm100TmaWarpSpecializedILi2ELi2ELi32ELb0ELb0EEEJSH_NS5_IJNSW_ISF_SB_EES1N_EEESI_SJ_SI_SJ_NS1I_6fusion15FusionCallbacksIS1M_NS1P_17LinearCombinationISI_fSI_fLNS_15FloatRoundStyleE2EEESH_S1O_JEEENS4_5SM1004TMEM4LOAD26SM100_TMEM_LOAD_16dp32b32xES1G_NS15_INS16_ILi2ELi4ELi3EEES19_NSW_INS5_IJS1A_SF_EEENS5_IJSF_SB_EEEEEEENS4_39AutoVectorizingCopyWithAssumedAlignmentILi128EEENS4_14SM90_TMA_STOREES23_S25_S25_EEEvvEEEEvNT_6ParamsE:
	.zero		2944


//--------------------- SYMBOLS --------------------------

	.type		.nv.reservedSmem.offset0,@object
	.size		.nv.reservedSmem.offset0,0x4
	.type		.nv.reservedSmem.cap,@object
	.size		.nv.reservedSmem.cap,0x4
	.type		__assertfail,@function
